//
// Generated by NVIDIA NVVM Compiler
//
// Compiler Build ID: CL-36424714
// Cuda compilation tools, release 13.0, V13.0.88
// Based on NVVM 20.0.0
//

.version 9.0
.target sm_100
.address_size 64

	// .globl	_Z27quadratic_difference_linearPcPiiiPKfS2_S2_S2_
// _ZZ27quadratic_difference_linearPcPiiiPKfS2_S2_S2_E5sh_ct has been demoted
// _ZZ27quadratic_difference_linearPcPiiiPKfS2_S2_S2_E4sh_x has been demoted
// _ZZ27quadratic_difference_linearPcPiiiPKfS2_S2_S2_E4sh_y has been demoted
// _ZZ27quadratic_difference_linearPcPiiiPKfS2_S2_S2_E4sh_z has been demoted

.visible .entry _Z27quadratic_difference_linearPcPiiiPKfS2_S2_S2_(
	.param .u64 .ptr .align 1 _Z27quadratic_difference_linearPcPiiiPKfS2_S2_S2__param_0,
	.param .u64 .ptr .align 1 _Z27quadratic_difference_linearPcPiiiPKfS2_S2_S2__param_1,
	.param .u32 _Z27quadratic_difference_linearPcPiiiPKfS2_S2_S2__param_2,
	.param .u32 _Z27quadratic_difference_linearPcPiiiPKfS2_S2_S2__param_3,
	.param .u64 .ptr .align 1 _Z27quadratic_difference_linearPcPiiiPKfS2_S2_S2__param_4,
	.param .u64 .ptr .align 1 _Z27quadratic_difference_linearPcPiiiPKfS2_S2_S2__param_5,
	.param .u64 .ptr .align 1 _Z27quadratic_difference_linearPcPiiiPKfS2_S2_S2__param_6,
	.param .u64 .ptr .align 1 _Z27quadratic_difference_linearPcPiiiPKfS2_S2_S2__param_7
)
{
	.reg .pred 	%p<19>;
	.reg .b16 	%rs<9>;
	.reg .b32 	%r<91>;
	.reg .b32 	%f<105>;
	.reg .b64 	%rd<42>;
	// demoted variable
	.shared .align 4 .b8 _ZZ27quadratic_difference_linearPcPiiiPKfS2_S2_S2_E5sh_ct[8048];
	// demoted variable
	.shared .align 4 .b8 _ZZ27quadratic_difference_linearPcPiiiPKfS2_S2_S2_E4sh_x[8048];
	// demoted variable
	.shared .align 4 .b8 _ZZ27quadratic_difference_linearPcPiiiPKfS2_S2_S2_E4sh_y[8048];
	// demoted variable
	.shared .align 4 .b8 _ZZ27quadratic_difference_linearPcPiiiPKfS2_S2_S2_E4sh_z[8048];
	ld.param.u64 	%rd22, [_Z27quadratic_difference_linearPcPiiiPKfS2_S2_S2__param_0];
	ld.param.u32 	%r38, [_Z27quadratic_difference_linearPcPiiiPKfS2_S2_S2__param_2];
	ld.param.u64 	%rd18, [_Z27quadratic_difference_linearPcPiiiPKfS2_S2_S2__param_4];
	ld.param.u64 	%rd19, [_Z27quadratic_difference_linearPcPiiiPKfS2_S2_S2__param_5];
	ld.param.u64 	%rd20, [_Z27quadratic_difference_linearPcPiiiPKfS2_S2_S2__param_6];
	ld.param.u64 	%rd21, [_Z27quadratic_difference_linearPcPiiiPKfS2_S2_S2__param_7];
	cvta.to.global.u64 	%rd1, %rd22;
	mov.u32 	%r86, %tid.x;
	mov.u32 	%r39, %ctaid.x;
	shl.b32 	%r2, %r39, 9;
	add.s32 	%r3, %r2, %r86;
	setp.ge.s32 	%p1, %r3, %r38;
	@%p1 bra 	$L__BB0_30;
	shl.b32 	%r4, %r86, 2;
	mov.u32 	%r40, _ZZ27quadratic_difference_linearPcPiiiPKfS2_S2_S2_E4sh_z;
	add.s32 	%r85, %r40, %r4;
	mov.u32 	%r41, _ZZ27quadratic_difference_linearPcPiiiPKfS2_S2_S2_E4sh_y;
	add.s32 	%r84, %r41, %r4;
	mov.u32 	%r42, _ZZ27quadratic_difference_linearPcPiiiPKfS2_S2_S2_E4sh_x;
	add.s32 	%r83, %r42, %r4;
	mov.u32 	%r43, _ZZ27quadratic_difference_linearPcPiiiPKfS2_S2_S2_E5sh_ct;
	add.s32 	%r82, %r43, %r4;
	cvta.to.global.u64 	%rd2, %rd21;
	cvta.to.global.u64 	%rd3, %rd18;
	cvta.to.global.u64 	%rd4, %rd19;
	cvta.to.global.u64 	%rd5, %rd20;
	mov.u32 	%r81, %r3;
$L__BB0_2:
	mul.wide.s32 	%rd23, %r81, 4;
	add.s64 	%rd6, %rd5, %rd23;
	add.s64 	%rd7, %rd4, %rd23;
	add.s64 	%rd8, %rd3, %rd23;
	add.s64 	%rd9, %rd2, %rd23;
	setp.ge.s32 	%p2, %r81, %r38;
	@%p2 bra 	$L__BB0_4;
	ld.global.nc.f32 	%f5, [%rd9];
	st.shared.f32 	[%r82], %f5;
	ld.global.nc.f32 	%f6, [%rd8];
	st.shared.f32 	[%r83], %f6;
	ld.global.nc.f32 	%f7, [%rd7];
	st.shared.f32 	[%r84], %f7;
	ld.global.nc.f32 	%f8, [%rd6];
	st.shared.f32 	[%r85], %f8;
$L__BB0_4:
	add.s32 	%r15, %r86, 512;
	add.s32 	%r85, %r85, 2048;
	add.s32 	%r84, %r84, 2048;
	add.s32 	%r83, %r83, 2048;
	add.s32 	%r82, %r82, 2048;
	add.s32 	%r81, %r81, 512;
	setp.lt.u32 	%p3, %r86, 1500;
	mov.u32 	%r86, %r15;
	@%p3 bra 	$L__BB0_2;
	bar.sync 	0;
	mov.u32 	%r45, _ZZ27quadratic_difference_linearPcPiiiPKfS2_S2_S2_E5sh_ct;
	add.s32 	%r21, %r45, %r4;
	ld.shared.f32 	%f1, [%r21];
	mov.u32 	%r46, _ZZ27quadratic_difference_linearPcPiiiPKfS2_S2_S2_E4sh_x;
	add.s32 	%r22, %r46, %r4;
	ld.shared.f32 	%f2, [%r22];
	mov.u32 	%r47, _ZZ27quadratic_difference_linearPcPiiiPKfS2_S2_S2_E4sh_y;
	add.s32 	%r23, %r47, %r4;
	ld.shared.f32 	%f3, [%r23];
	mov.u32 	%r48, _ZZ27quadratic_difference_linearPcPiiiPKfS2_S2_S2_E4sh_z;
	add.s32 	%r24, %r48, %r4;
	ld.shared.f32 	%f4, [%r24];
	add.s32 	%r49, %r2, 2012;
	setp.lt.s32 	%p4, %r49, %r38;
	@%p4 bra 	$L__BB0_20;
	cvt.s64.s32 	%rd10, %r38;
	cvt.s64.s32 	%rd11, %r3;
	mov.b32 	%r90, 1;
$L__BB0_7:
	add.s32 	%r36, %r90, %r3;
	setp.ge.s32 	%p5, %r36, %r38;
	@%p5 bra 	$L__BB0_10;
	shl.b32 	%r51, %r90, 2;
	add.s32 	%r52, %r21, %r51;
	ld.shared.f32 	%f9, [%r52];
	sub.f32 	%f10, %f1, %f9;
	add.s32 	%r53, %r22, %r51;
	ld.shared.f32 	%f11, [%r53];
	sub.f32 	%f12, %f2, %f11;
	add.s32 	%r54, %r23, %r51;
	ld.shared.f32 	%f13, [%r54];
	sub.f32 	%f14, %f3, %f13;
	add.s32 	%r55, %r24, %r51;
	ld.shared.f32 	%f15, [%r55];
	sub.f32 	%f16, %f4, %f15;
	mul.f32 	%f17, %f10, %f10;
	mul.f32 	%f18, %f14, %f14;
	fma.rn.f32 	%f19, %f12, %f12, %f18;
	fma.rn.f32 	%f20, %f16, %f16, %f19;
	setp.geu.f32 	%p6, %f17, %f20;
	@%p6 bra 	$L__BB0_10;
	add.s32 	%r56, %r90, -1;
	cvt.s64.s32 	%rd24, %r56;
	mad.lo.s64 	%rd25, %rd24, %rd10, %rd11;
	add.s64 	%rd26, %rd1, %rd25;
	mov.b16 	%rs1, 1;
	st.global.u8 	[%rd26], %rs1;
$L__BB0_10:
	add.s32 	%r57, %r36, 1;
	setp.ge.s32 	%p7, %r57, %r38;
	@%p7 bra 	$L__BB0_13;
	shl.b32 	%r58, %r90, 2;
	add.s32 	%r59, %r21, %r58;
	ld.shared.f32 	%f21, [%r59+4];
	sub.f32 	%f22, %f1, %f21;
	add.s32 	%r60, %r22, %r58;
	ld.shared.f32 	%f23, [%r60+4];
	sub.f32 	%f24, %f2, %f23;
	add.s32 	%r61, %r23, %r58;
	ld.shared.f32 	%f25, [%r61+4];
	sub.f32 	%f26, %f3, %f25;
	add.s32 	%r62, %r24, %r58;
	ld.shared.f32 	%f27, [%r62+4];
	sub.f32 	%f28, %f4, %f27;
	mul.f32 	%f29, %f22, %f22;
	mul.f32 	%f30, %f26, %f26;
	fma.rn.f32 	%f31, %f24, %f24, %f30;
	fma.rn.f32 	%f32, %f28, %f28, %f31;
	setp.geu.f32 	%p8, %f29, %f32;
	@%p8 bra 	$L__BB0_13;
	cvt.u64.u32 	%rd27, %r90;
	mad.lo.s64 	%rd28, %rd27, %rd10, %rd11;
	add.s64 	%rd29, %rd1, %rd28;
	mov.b16 	%rs2, 1;
	st.global.u8 	[%rd29], %rs2;
$L__BB0_13:
	add.s32 	%r63, %r36, 2;
	setp.ge.s32 	%p9, %r63, %r38;
	@%p9 bra 	$L__BB0_16;
	shl.b32 	%r64, %r90, 2;
	add.s32 	%r65, %r21, %r64;
	ld.shared.f32 	%f33, [%r65+8];
	sub.f32 	%f34, %f1, %f33;
	add.s32 	%r66, %r22, %r64;
	ld.shared.f32 	%f35, [%r66+8];
	sub.f32 	%f36, %f2, %f35;
	add.s32 	%r67, %r23, %r64;
	ld.shared.f32 	%f37, [%r67+8];
	sub.f32 	%f38, %f3, %f37;
	add.s32 	%r68, %r24, %r64;
	ld.shared.f32 	%f39, [%r68+8];
	sub.f32 	%f40, %f4, %f39;
	mul.f32 	%f41, %f34, %f34;
	mul.f32 	%f42, %f38, %f38;
	fma.rn.f32 	%f43, %f36, %f36, %f42;
	fma.rn.f32 	%f44, %f40, %f40, %f43;
	setp.geu.f32 	%p10, %f41, %f44;
	@%p10 bra 	$L__BB0_16;
	add.s32 	%r69, %r90, 1;
	cvt.u64.u32 	%rd30, %r69;
	mad.lo.s64 	%rd31, %rd30, %rd10, %rd11;
	add.s64 	%rd32, %rd1, %rd31;
	mov.b16 	%rs3, 1;
	st.global.u8 	[%rd32], %rs3;
$L__BB0_16:
	add.s32 	%r70, %r36, 3;
	setp.ge.s32 	%p11, %r70, %r38;
	@%p11 bra 	$L__BB0_19;
	shl.b32 	%r71, %r90, 2;
	add.s32 	%r72, %r21, %r71;
	ld.shared.f32 	%f45, [%r72+12];
	sub.f32 	%f46, %f1, %f45;
	add.s32 	%r73, %r22, %r71;
	ld.shared.f32 	%f47, [%r73+12];
	sub.f32 	%f48, %f2, %f47;
	add.s32 	%r74, %r23, %r71;
	ld.shared.f32 	%f49, [%r74+12];
	sub.f32 	%f50, %f3, %f49;
	add.s32 	%r75, %r24, %r71;
	ld.shared.f32 	%f51, [%r75+12];
	sub.f32 	%f52, %f4, %f51;
	mul.f32 	%f53, %f46, %f46;
	mul.f32 	%f54, %f50, %f50;
	fma.rn.f32 	%f55, %f48, %f48, %f54;
	fma.rn.f32 	%f56, %f52, %f52, %f55;
	setp.geu.f32 	%p12, %f53, %f56;
	@%p12 bra 	$L__BB0_19;
	add.s32 	%r76, %r90, 2;
	cvt.u64.u32 	%rd33, %r76;
	mad.lo.s64 	%rd34, %rd33, %rd10, %rd11;
	add.s64 	%rd35, %rd1, %rd34;
	mov.b16 	%rs4, 1;
	st.global.u8 	[%rd35], %rs4;
$L__BB0_19:
	add.s32 	%r90, %r90, 4;
	setp.ne.s32 	%p13, %r90, 1501;
	@%p13 bra 	$L__BB0_7;
	bra.uni 	$L__BB0_30;
$L__BB0_20:
	cvt.s64.s32 	%rd36, %r3;
	mul.wide.s32 	%rd12, %r38, 3;
	add.s64 	%rd41, %rd1, %rd36;
	mul.wide.s32 	%rd14, %r38, 4;
	mul.wide.s32 	%rd15, %r38, 2;
	add.s32 	%r78, %r4, 16;
	add.s32 	%r88, %r45, %r78;
	add.s32 	%r87, %r46, %r78;
	mov.b32 	%r89, 8;
$L__BB0_21:
	ld.shared.f32 	%f57, [%r88+-12];
	sub.f32 	%f58, %f1, %f57;
	ld.shared.f32 	%f59, [%r87+-12];
	sub.f32 	%f60, %f2, %f59;
	add.s32 	%r30, %r23, %r89;
	ld.shared.f32 	%f61, [%r30+-4];
	sub.f32 	%f62, %f3, %f61;
	add.s32 	%r31, %r24, %r89;
	ld.shared.f32 	%f63, [%r31+-4];
	sub.f32 	%f64, %f4, %f63;
	mul.f32 	%f65, %f58, %f58;
	mul.f32 	%f66, %f62, %f62;
	fma.rn.f32 	%f67, %f60, %f60, %f66;
	fma.rn.f32 	%f68, %f64, %f64, %f67;
	setp.geu.f32 	%p14, %f65, %f68;
	@%p14 bra 	$L__BB0_23;
	mov.b16 	%rs5, 1;
	st.global.u8 	[%rd41], %rs5;
$L__BB0_23:
	ld.shared.f32 	%f69, [%r88+-8];
	sub.f32 	%f70, %f1, %f69;
	ld.shared.f32 	%f71, [%r87+-8];
	sub.f32 	%f72, %f2, %f71;
	ld.shared.f32 	%f73, [%r30];
	sub.f32 	%f74, %f3, %f73;
	ld.shared.f32 	%f75, [%r31];
	sub.f32 	%f76, %f4, %f75;
	mul.f32 	%f77, %f70, %f70;
	mul.f32 	%f78, %f74, %f74;
	fma.rn.f32 	%f79, %f72, %f72, %f78;
	fma.rn.f32 	%f80, %f76, %f76, %f79;
	setp.geu.f32 	%p15, %f77, %f80;
	@%p15 bra 	$L__BB0_25;
	cvt.s64.s32 	%rd37, %r38;
	add.s64 	%rd38, %rd41, %rd37;
	mov.b16 	%rs6, 1;
	st.global.u8 	[%rd38], %rs6;
$L__BB0_25:
	ld.shared.f32 	%f81, [%r88+-4];
	sub.f32 	%f82, %f1, %f81;
	ld.shared.f32 	%f83, [%r87+-4];
	sub.f32 	%f84, %f2, %f83;
	ld.shared.f32 	%f85, [%r30+4];
	sub.f32 	%f86, %f3, %f85;
	ld.shared.f32 	%f87, [%r31+4];
	sub.f32 	%f88, %f4, %f87;
	mul.f32 	%f89, %f82, %f82;
	mul.f32 	%f90, %f86, %f86;
	fma.rn.f32 	%f91, %f84, %f84, %f90;
	fma.rn.f32 	%f92, %f88, %f88, %f91;
	setp.geu.f32 	%p16, %f89, %f92;
	@%p16 bra 	$L__BB0_27;
	add.s64 	%rd39, %rd41, %rd15;
	mov.b16 	%rs7, 1;
	st.global.u8 	[%rd39], %rs7;
$L__BB0_27:
	ld.shared.f32 	%f93, [%r88];
	sub.f32 	%f94, %f1, %f93;
	ld.shared.f32 	%f95, [%r87];
	sub.f32 	%f96, %f2, %f95;
	ld.shared.f32 	%f97, [%r30+8];
	sub.f32 	%f98, %f3, %f97;
	ld.shared.f32 	%f99, [%r31+8];
	sub.f32 	%f100, %f4, %f99;
	mul.f32 	%f101, %f94, %f94;
	mul.f32 	%f102, %f98, %f98;
	fma.rn.f32 	%f103, %f96, %f96, %f102;
	fma.rn.f32 	%f104, %f100, %f100, %f103;
	setp.geu.f32 	%p17, %f101, %f104;
	@%p17 bra 	$L__BB0_29;
	add.s64 	%rd40, %rd41, %rd12;
	mov.b16 	%rs8, 1;
	st.global.u8 	[%rd40], %rs8;
$L__BB0_29:
	add.s32 	%r89, %r89, 16;
	add.s64 	%rd41, %rd41, %rd14;
	add.s32 	%r88, %r88, 16;
	add.s32 	%r87, %r87, 16;
	setp.eq.s32 	%p18, %r89, 6008;
	@%p18 bra 	$L__BB0_30;
	bra.uni 	$L__BB0_21;
$L__BB0_30:
	ret;

}
	// .globl	_Z20quadratic_differencePaiiPfS0_S0_S0_
.visible .entry _Z20quadratic_differencePaiiPfS0_S0_S0_(
	.param .u64 .ptr .align 1 _Z20quadratic_differencePaiiPfS0_S0_S0__param_0,
	.param .u32 _Z20quadratic_differencePaiiPfS0_S0_S0__param_1,
	.param .u32 _Z20quadratic_differencePaiiPfS0_S0_S0__param_2,
	.param .u64 .ptr .align 1 _Z20quadratic_differencePaiiPfS0_S0_S0__param_3,
	.param .u64 .ptr .align 1 _Z20quadratic_differencePaiiPfS0_S0_S0__param_4,
	.param .u64 .ptr .align 1 _Z20quadratic_differencePaiiPfS0_S0_S0__param_5,
	.param .u64 .ptr .align 1 _Z20quadratic_differencePaiiPfS0_S0_S0__param_6
)
{
	.reg .pred 	%p<6>;
	.reg .b16 	%rs<2>;
	.reg .b32 	%r<14>;
	.reg .b32 	%f<17>;
	.reg .b64 	%rd<27>;

	ld.param.u64 	%rd3, [_Z20quadratic_differencePaiiPfS0_S0_S0__param_0];
	ld.param.u32 	%r3, [_Z20quadratic_differencePaiiPfS0_S0_S0__param_1];
	ld.param.u32 	%r4, [_Z20quadratic_differencePaiiPfS0_S0_S0__param_2];
	ld.param.u64 	%rd4, [_Z20quadratic_differencePaiiPfS0_S0_S0__param_3];
	ld.param.u64 	%rd5, [_Z20quadratic_differencePaiiPfS0_S0_S0__param_4];
	ld.param.u64 	%rd6, [_Z20quadratic_differencePaiiPfS0_S0_S0__param_5];
	ld.param.u64 	%rd7, [_Z20quadratic_differencePaiiPfS0_S0_S0__param_6];
	mov.u32 	%r6, %ctaid.x;
	shl.b32 	%r7, %r6, 9;
	mov.u32 	%r8, %tid.x;
	add.s32 	%r1, %r7, %r8;
	mov.u32 	%r9, %ctaid.y;
	mov.u32 	%r10, %tid.y;
	add.s32 	%r11, %r9, %r10;
	setp.ge.s32 	%p1, %r1, %r3;
	setp.ge.s32 	%p2, %r11, %r4;
	or.pred  	%p3, %p1, %p2;
	@%p3 bra 	$L__BB1_4;
	cvt.u64.u32 	%rd8, %r11;
	cvt.s64.s32 	%rd9, %r3;
	mul.lo.s64 	%rd1, %rd9, %rd8;
	cvt.s64.s32 	%rd2, %r1;
	add.s32 	%r12, %r1, %r11;
	setp.ge.s32 	%p4, %r12, %r3;
	@%p4 bra 	$L__BB1_4;
	cvta.to.global.u64 	%rd10, %rd7;
	shl.b64 	%rd11, %rd2, 2;
	add.s64 	%rd12, %rd10, %rd11;
	ld.global.f32 	%f1, [%rd12];
	shl.b32 	%r13, %r11, 2;
	cvt.u64.u32 	%rd13, %r13;
	add.s64 	%rd14, %rd12, %rd13;
	ld.global.f32 	%f2, [%rd14];
	sub.f32 	%f3, %f1, %f2;
	cvta.to.global.u64 	%rd15, %rd4;
	add.s64 	%rd16, %rd15, %rd11;
	ld.global.f32 	%f4, [%rd16];
	add.s64 	%rd17, %rd16, %rd13;
	ld.global.f32 	%f5, [%rd17];
	sub.f32 	%f6, %f4, %f5;
	cvta.to.global.u64 	%rd18, %rd5;
	add.s64 	%rd19, %rd18, %rd11;
	ld.global.f32 	%f7, [%rd19];
	add.s64 	%rd20, %rd19, %rd13;
	ld.global.f32 	%f8, [%rd20];
	sub.f32 	%f9, %f7, %f8;
	cvta.to.global.u64 	%rd21, %rd6;
	add.s64 	%rd22, %rd21, %rd11;
	ld.global.f32 	%f10, [%rd22];
	add.s64 	%rd23, %rd22, %rd13;
	ld.global.f32 	%f11, [%rd23];
	sub.f32 	%f12, %f10, %f11;
	mul.f32 	%f13, %f3, %f3;
	mul.f32 	%f14, %f9, %f9;
	fma.rn.f32 	%f15, %f6, %f6, %f14;
	fma.rn.f32 	%f16, %f12, %f12, %f15;
	setp.geu.f32 	%p5, %f13, %f16;
	@%p5 bra 	$L__BB1_4;
	cvta.to.global.u64 	%rd24, %rd3;
	add.s64 	%rd25, %rd1, %rd2;
	add.s64 	%rd26, %rd24, %rd25;
	mov.b16 	%rs1, 1;
	st.global.u8 	[%rd26], %rs1;
$L__BB1_4:
	ret;

}


// ===== COMPILED SASS (sm_100) =====

	.target	sm_100

	.elftype	@"ET_EXEC"


//--------------------- .note.nv.tkinfo           --------------------------
	.section	.note.nv.tkinfo,"",@"SHT_NOTE"
	.sectionflags	@"SHF_NOTE_NV_TKINFO"
	.tkinfo
        /*0018*/ 	.word	0x00000002
        /*0030*/ 	.string	""
        /*0030*/ 	.string	"ptxas"
        /*0030*/ 	.string	"Cuda compilation tools, release 13.0, V13.0.88"
        /*0030*/ 	.string	"Build cuda_13.0.r13.0/compiler.36424714_0"
        /*0030*/ 	.string	"-arch sm_100 -m 64 "



//--------------------- .note.nv.cuinfo           --------------------------
	.section	.note.nv.cuinfo,"",@"SHT_NOTE"
	.sectionflags	@"SHF_NOTE_NV_CUINFO"
        /*0018*/ 	.short	0x0002
        /*001a*/ 	.short	0x0064
        /*001c*/ 	.short	0x0082
	.zero		2


//--------------------- .nv.info                  --------------------------
	.section	.nv.info,"",@"SHT_CUDA_INFO"
	.align	4


	//----- nvinfo : EIATTR_REGCOUNT
	.align		4
        /*0000*/ 	.byte	0x04, 0x2f
        /*0002*/ 	.short	(.L_1 - .L_0)
	.align		4
.L_0:
        /*0004*/ 	.word	index@(_Z27quadratic_difference_linearPcPiiiPKfS2_S2_S2_)
        /*0008*/ 	.word	0x00000020


	//----- nvinfo : EIATTR_FRAME_SIZE
	.align		4
.L_1:
        /*000c*/ 	.byte	0x04, 0x11
        /*000e*/ 	.short	(.L_3 - .L_2)
	.align		4
.L_2:
        /*0010*/ 	.word	index@(_Z27quadratic_difference_linearPcPiiiPKfS2_S2_S2_)
        /*0014*/ 	.word	0x00000000


	//----- nvinfo : EIATTR_REGCOUNT
	.align		4
.L_3:
        /*0018*/ 	.byte	0x04, 0x2f
        /*001a*/ 	.short	(.L_5 - .L_4)
	.align		4
.L_4:
        /*001c*/ 	.word	index@(_Z20quadratic_differencePaiiPfS0_S0_S0_)
        /*0020*/ 	.word	0x00000019


	//----- nvinfo : EIATTR_FRAME_SIZE
	.align		4
.L_5:
        /*0024*/ 	.byte	0x04, 0x11
        /*0026*/ 	.short	(.L_7 - .L_6)
	.align		4
.L_6:
        /*0028*/ 	.word	index@(_Z20quadratic_differencePaiiPfS0_S0_S0_)
        /*002c*/ 	.word	0x00000000


	//----- nvinfo : EIATTR_MIN_STACK_SIZE
	.align		4
.L_7:
        /*0030*/ 	.byte	0x04, 0x12
        /*0032*/ 	.short	(.L_9 - .L_8)
	.align		4
.L_8:
        /*0034*/ 	.word	index@(_Z20quadratic_differencePaiiPfS0_S0_S0_)
        /*0038*/ 	.word	0x00000000


	//----- nvinfo : EIATTR_MIN_STACK_SIZE
	.align		4
.L_9:
        /*003c*/ 	.byte	0x04, 0x12
        /*003e*/ 	.short	(.L_11 - .L_10)
	.align		4
.L_10:
        /*0040*/ 	.word	index@(_Z27quadratic_difference_linearPcPiiiPKfS2_S2_S2_)
        /*0044*/ 	.word	0x00000000
.L_11:


//--------------------- .nv.compat                --------------------------
	.section	.nv.compat,"",@"SHT_CUDA_COMPAT_INFO"
	.align	4
        /*0000*/ 	.byte	0x02, 0x09, 0x00, 0x00, 0x02, 0x02, 0x01, 0x00, 0x02, 0x05, 0x05, 0x00, 0x03, 0x07, 0x01, 0x01
        /*0010*/ 	.byte	0x02, 0x03, 0x00, 0x00, 0x02, 0x06, 0x01, 0x00, 0x04, 0x0b, 0x08, 0x00, 0x09, 0x00, 0x00, 0x00
        /*0020*/ 	.byte	0x00, 0x00, 0x00, 0x00


//--------------------- .nv.info._Z20quadratic_differencePaiiPfS0_S0_S0_ --------------------------
	.section	.nv.info._Z20quadratic_differencePaiiPfS0_S0_S0_,"",@"SHT_CUDA_INFO"
	.sectionflags	@""
	.align	4


	//----- nvinfo : EIATTR_CUDA_API_VERSION
	.align		4
        /*0000*/ 	.byte	0x04, 0x37
        /*0002*/ 	.short	(.L_13 - .L_12)
.L_12:
        /*0004*/ 	.word	0x00000082


	//----- nvinfo : EIATTR_KPARAM_INFO
	.align		4
.L_13:
        /*0008*/ 	.byte	0x04, 0x17
        /*000a*/ 	.short	(.L_15 - .L_14)
.L_14:
        /*000c*/ 	.word	0x00000000
        /*0010*/ 	.short	0x0006
        /*0012*/ 	.short	0x0028
        /*0014*/ 	.byte	0x00, 0xf5, 0x21, 0x00


	//----- nvinfo : EIATTR_KPARAM_INFO
	.align		4
.L_15:
        /*0018*/ 	.byte	0x04, 0x17
        /*001a*/ 	.short	(.L_17 - .L_16)
.L_16:
        /*001c*/ 	.word	0x00000000
        /*0020*/ 	.short	0x0005
        /*0022*/ 	.short	0x0020
        /*0024*/ 	.byte	0x00, 0xf5, 0x21, 0x00


	//----- nvinfo : EIATTR_KPARAM_INFO
	.align		4
.L_17:
        /*0028*/ 	.byte	0x04, 0x17
        /*002a*/ 	.short	(.L_19 - .L_18)
.L_18:
        /*002c*/ 	.word	0x00000000
        /*0030*/ 	.short	0x0004
        /*0032*/ 	.short	0x0018
        /*0034*/ 	.byte	0x00, 0xf5, 0x21, 0x00


	//----- nvinfo : EIATTR_KPARAM_INFO
	.align		4
.L_19:
        /*0038*/ 	.byte	0x04, 0x17
        /*003a*/ 	.short	(.L_21 - .L_20)
.L_20:
        /*003c*/ 	.word	0x00000000
        /*0040*/ 	.short	0x0003
        /*0042*/ 	.short	0x0010
        /*0044*/ 	.byte	0x00, 0xf5, 0x21, 0x00


	//----- nvinfo : EIATTR_KPARAM_INFO
	.align		4
.L_21:
        /*0048*/ 	.byte	0x04, 0x17
        /*004a*/ 	.short	(.L_23 - .L_22)
.L_22:
        /*004c*/ 	.word	0x00000000
        /*0050*/ 	.short	0x0002
        /*0052*/ 	.short	0x000c
        /*0054*/ 	.byte	0x00, 0xf0, 0x11, 0x00


	//----- nvinfo : EIATTR_KPARAM_INFO
	.align		4
.L_23:
        /*0058*/ 	.byte	0x04, 0x17
        /*005a*/ 	.short	(.L_25 - .L_24)
.L_24:
        /*005c*/ 	.word	0x00000000
        /*0060*/ 	.short	0x0001
        /*0062*/ 	.short	0x0008
        /*0064*/ 	.byte	0x00, 0xf0, 0x11, 0x00


	//----- nvinfo : EIATTR_KPARAM_INFO
	.align		4
.L_25:
        /*0068*/ 	.byte	0x04, 0x17
        /*006a*/ 	.short	(.L_27 - .L_26)
.L_26:
        /*006c*/ 	.word	0x00000000
        /*0070*/ 	.short	0x0000
        /*0072*/ 	.short	0x0000
        /*0074*/ 	.byte	0x00, 0xf5, 0x21, 0x00


	//----- nvinfo : EIATTR_SPARSE_MMA_MASK
	.align		4
.L_27:
        /*0078*/ 	.byte	0x03, 0x50
        /*007a*/ 	.short	0x0000


	//----- nvinfo : EIATTR_MAXREG_COUNT
	.align		4
        /*007c*/ 	.byte	0x03, 0x1b
        /*007e*/ 	.short	0x00ff


	//----- nvinfo : EIATTR_MERCURY_ISA_VERSION
	.align		4
        /*0080*/ 	.byte	0x03, 0x5f
        /*0082*/ 	.short	0x0101


	//----- nvinfo : EIATTR_VRC_CTA_INIT_COUNT
	.align		4
        /*0084*/ 	.byte	0x02, 0x4a
	.zero		1
	.zero		1


	//----- nvinfo : EIATTR_EXIT_INSTR_OFFSETS
	.align		4
        /*0088*/ 	.byte	0x04, 0x1c
        /*008a*/ 	.short	(.L_29 - .L_28)


	//   ....[0]....
.L_28:
        /*008c*/ 	.word	0x000000a0


	//   ....[1]....
        /*0090*/ 	.word	0x000000d0


	//   ....[2]....
        /*0094*/ 	.word	0x00000360


	//   ....[3]....
        /*0098*/ 	.word	0x00000410


	//----- nvinfo : EIATTR_CBANK_PARAM_SIZE
	.align		4
.L_29:
        /*009c*/ 	.byte	0x03, 0x19
        /*009e*/ 	.short	0x0030


	//----- nvinfo : EIATTR_PARAM_CBANK
	.align		4
        /*00a0*/ 	.byte	0x04, 0x0a
        /*00a2*/ 	.short	(.L_31 - .L_30)
	.align		4
.L_30:
        /*00a4*/ 	.word	index@(.nv.constant0._Z20quadratic_differencePaiiPfS0_S0_S0_)
        /*00a8*/ 	.short	0x0380
        /*00aa*/ 	.short	0x0030


	//----- nvinfo : EIATTR_SW_WAR
	.align		4
.L_31:
        /*00ac*/ 	.byte	0x04, 0x36
        /*00ae*/ 	.short	(.L_33 - .L_32)
.L_32:
        /*00b0*/ 	.word	0x00000008
.L_33:


//--------------------- .nv.info._Z27quadratic_difference_linearPcPiiiPKfS2_S2_S2_ --------------------------
	.section	.nv.info._Z27quadratic_difference_linearPcPiiiPKfS2_S2_S2_,"",@"SHT_CUDA_INFO"
	.sectionflags	@""
	.align	4


	//----- nvinfo : EIATTR_CUDA_API_VERSION
	.align		4
        /*0000*/ 	.byte	0x04, 0x37
        /*0002*/ 	.short	(.L_35 - .L_34)
.L_34:
        /*0004*/ 	.word	0x00000082


	//----- nvinfo : EIATTR_KPARAM_INFO
	.align		4
.L_35:
        /*0008*/ 	.byte	0x04, 0x17
        /*000a*/ 	.short	(.L_37 - .L_36)
.L_36:
        /*000c*/ 	.word	0x00000000
        /*0010*/ 	.short	0x0007
        /*0012*/ 	.short	0x0030
        /*0014*/ 	.byte	0x00, 0xf5, 0x21, 0x00


	//----- nvinfo : EIATTR_KPARAM_INFO
	.align		4
.L_37:
        /*0018*/ 	.byte	0x04, 0x17
        /*001a*/ 	.short	(.L_39 - .L_38)
.L_38:
        /*001c*/ 	.word	0x00000000
        /*0020*/ 	.short	0x0006
        /*0022*/ 	.short	0x0028
        /*0024*/ 	.byte	0x00, 0xf5, 0x21, 0x00


	//----- nvinfo : EIATTR_KPARAM_INFO
	.align		4
.L_39:
        /*0028*/ 	.byte	0x04, 0x17
        /*002a*/ 	.short	(.L_41 - .L_40)
.L_40:
        /*002c*/ 	.word	0x00000000
        /*0030*/ 	.short	0x0005
        /*0032*/ 	.short	0x0020
        /*0034*/ 	.byte	0x00, 0xf5, 0x21, 0x00


	//----- nvinfo : EIATTR_KPARAM_INFO
	.align		4
.L_41:
        /*0038*/ 	.byte	0x04, 0x17
        /*003a*/ 	.short	(.L_43 - .L_42)
.L_42:
        /*003c*/ 	.word	0x00000000
        /*0040*/ 	.short	0x0004
        /*0042*/ 	.short	0x0018
        /*0044*/ 	.byte	0x00, 0xf5, 0x21, 0x00


	//----- nvinfo : EIATTR_KPARAM_INFO
	.align		4
.L_43:
        /*0048*/ 	.byte	0x04, 0x17
        /*004a*/ 	.short	(.L_45 - .L_44)
.L_44:
        /*004c*/ 	.word	0x00000000
        /*0050*/ 	.short	0x0003
        /*0052*/ 	.short	0x0014
        /*0054*/ 	.byte	0x00, 0xf0, 0x11, 0x00


	//----- nvinfo : EIATTR_KPARAM_INFO
	.align		4
.L_45:
        /*0058*/ 	.byte	0x04, 0x17
        /*005a*/ 	.short	(.L_47 - .L_46)
.L_46:
        /*005c*/ 	.word	0x00000000
        /*0060*/ 	.short	0x0002
        /*0062*/ 	.short	0x0010
        /*0064*/ 	.byte	0x00, 0xf0, 0x11, 0x00


	//----- nvinfo : EIATTR_KPARAM_INFO
	.align		4
.L_47:
        /*0068*/ 	.byte	0x04, 0x17
        /*006a*/ 	.short	(.L_49 - .L_48)
.L_48:
        /*006c*/ 	.word	0x00000000
        /*0070*/ 	.short	0x0001
        /*0072*/ 	.short	0x0008
        /*0074*/ 	.byte	0x00, 0xf5, 0x21, 0x00


	//----- nvinfo : EIATTR_KPARAM_INFO
	.align		4
.L_49:
        /*0078*/ 	.byte	0x04, 0x17
        /*007a*/ 	.short	(.L_51 - .L_50)
.L_50:
        /*007c*/ 	.word	0x00000000
        /*0080*/ 	.short	0x0000
        /*0082*/ 	.short	0x0000
        /*0084*/ 	.byte	0x00, 0xf5, 0x21, 0x00


	//----- nvinfo : EIATTR_SPARSE_MMA_MASK
	.align		4
.L_51:
        /*0088*/ 	.byte	0x03, 0x50
        /*008a*/ 	.short	0x0000


	//----- nvinfo : EIATTR_MAXREG_COUNT
	.align		4
        /*008c*/ 	.byte	0x03, 0x1b
        /*008e*/ 	.short	0x00ff


	//----- nvinfo : EIATTR_NUM_BARRIERS
	.align		4
        /*0090*/ 	.byte	0x02, 0x4c
        /*0092*/ 	.byte	0x01
	.zero		1


	//----- nvinfo : EIATTR_MERCURY_ISA_VERSION
	.align		4
        /*0094*/ 	.byte	0x03, 0x5f
        /*0096*/ 	.short	0x0101


	//----- nvinfo : EIATTR_VRC_CTA_INIT_COUNT
	.align		4
        /*0098*/ 	.byte	0x02, 0x4a
	.zero		1
	.zero		1


	//----- nvinfo : EIATTR_EXIT_INSTR_OFFSETS
	.align		4
        /*009c*/ 	.byte	0x04, 0x1c
        /*009e*/ 	.short	(.L_53 - .L_52)


	//   ....[0]....
.L_52:
        /*00a0*/ 	.word	0x00000060


	//   ....[1]....
        /*00a4*/ 	.word	0x00000d40


	//   ....[2]....
        /*00a8*/ 	.word	0x00001230


	//----- nvinfo : EIATTR_CRS_STACK_SIZE
	.align		4
.L_53:
        /*00ac*/ 	.byte	0x04, 0x1e
        /*00ae*/ 	.short	(.L_55 - .L_54)
.L_54:
        /*00b0*/ 	.word	0x00000000


	//----- nvinfo : EIATTR_CBANK_PARAM_SIZE
	.align		4
.L_55:
        /*00b4*/ 	.byte	0x03, 0x19
        /*00b6*/ 	.short	0x0038


	//----- nvinfo : EIATTR_PARAM_CBANK
	.align		4
        /*00b8*/ 	.byte	0x04, 0x0a
        /*00ba*/ 	.short	(.L_57 - .L_56)
	.align		4
.L_56:
        /*00bc*/ 	.word	index@(.nv.constant0._Z27quadratic_difference_linearPcPiiiPKfS2_S2_S2_)
        /*00c0*/ 	.short	0x0380
        /*00c2*/ 	.short	0x0038


	//----- nvinfo : EIATTR_SW_WAR
	.align		4
.L_57:
        /*00c4*/ 	.byte	0x04, 0x36
        /*00c6*/ 	.short	(.L_59 - .L_58)
.L_58:
        /*00c8*/ 	.word	0x00000008
.L_59:


//--------------------- .nv.callgraph             --------------------------
	.section	.nv.callgraph,"",@"SHT_CUDA_CALLGRAPH"
	.align	4
	.sectionentsize	8
	.align		4
        /*0000*/ 	.word	0x00000000
	.align		4
        /*0004*/ 	.word	0xffffffff
	.align		4
        /*0008*/ 	.word	0x00000000
	.align		4
        /*000c*/ 	.word	0xfffffffe
	.align		4
        /*0010*/ 	.word	0x00000000
	.align		4
        /*0014*/ 	.word	0xfffffffd
	.align		4
        /*0018*/ 	.word	0x00000000
	.align		4
        /*001c*/ 	.word	0xfffffffc


//--------------------- .text._Z20quadratic_differencePaiiPfS0_S0_S0_ --------------------------
	.section	.text._Z20quadratic_differencePaiiPfS0_S0_S0_,"ax",@progbits
	.align	128
        .global         _Z20quadratic_differencePaiiPfS0_S0_S0_
        .type           _Z20quadratic_differencePaiiPfS0_S0_S0_,@function
        .size           _Z20quadratic_differencePaiiPfS0_S0_S0_,(.L_x_15 - _Z20quadratic_differencePaiiPfS0_S0_S0_)
        .other          _Z20quadratic_differencePaiiPfS0_S0_S0_,@"STO_CUDA_ENTRY STV_DEFAULT"
_Z20quadratic_differencePaiiPfS0_S0_S0_:
.text._Z20quadratic_differencePaiiPfS0_S0_S0_:
[----:B------:R-:W-:Y:S01]  /*0000*/  LDC R1, c[0x0][0x37c] ;  /* 0x0000df00ff017b82 */ /* 0x000fe20000000800 */
[----:B------:R-:W0:Y:S07]  /*0010*/  S2R R4, SR_TID.Y ;  /* 0x0000000000047919 */ /* 0x000e2e0000002200 */
[----:B------:R-:W0:Y:S01]  /*0020*/  S2UR UR4, SR_CTAID.Y ;  /* 0x00000000000479c3 */ /* 0x000e220000002600 */
[----:B------:R-:W1:Y:S01]  /*0030*/  LDCU.64 UR8, c[0x0][0x388] ;  /* 0x00007100ff0877ac */ /* 0x000e620008000a00 */
[----:B------:R-:W2:Y:S01]  /*0040*/  S2R R5, SR_CTAID.X ;  /* 0x0000000000057919 */ /* 0x000ea20000002500 */
[----:B------:R-:W2:Y:S01]  /*0050*/  S2R R0, SR_TID.X ;  /* 0x0000000000007919 */ /* 0x000ea20000002100 */
[----:B0-----:R-:W-:-:S05]  /*0060*/  VIADD R4, R4, UR4 ;  /* 0x0000000404047c36 */ /* 0x001fca0008000000 */
[----:B-1----:R-:W-:Y:S01]  /*0070*/  ISETP.GE.AND P0, PT, R4, UR9, PT ;  /* 0x0000000904007c0c */ /* 0x002fe2000bf06270 */
[----:B--2---:R-:W-:-:S05]  /*0080*/  IMAD R5, R5, 0x200, R0 ;  /* 0x0000020005057824 */ /* 0x004fca00078e0200 */
[----:B------:R-:W-:-:S13]  /*0090*/  ISETP.GE.OR P0, PT, R5, UR8, P0 ;  /* 0x0000000805007c0c */ /* 0x000fda0008706670 */
[----:B------:R-:W-:Y:S05]  /*00a0*/  @P0 EXIT ;  /* 0x000000000000094d */ /* 0x000fea0003800000 */
[----:B------:R-:W-:-:S05]  /*00b0*/  IMAD.IADD R0, R5, 0x1, R4 ;  /* 0x0000000105007824 */ /* 0x000fca00078e0204 */
[----:B------:R-:W-:-:S13]  /*00c0*/  ISETP.GE.AND P0, PT, R0, UR8, PT ;  /* 0x0000000800007c0c */ /* 0x000fda000bf06270 */
[----:B------:R-:W-:Y:S05]  /*00d0*/  @P0 EXIT ;  /* 0x000000000000094d */ /* 0x000fea0003800000 */
[----:B------:R-:W0:Y:S01]  /*00e0*/  LDCU.128 UR12, c[0x0][0x390] ;  /* 0x00007200ff0c77ac */ /* 0x000e220008000c00 */
[C---:B------:R-:W-:Y:S01]  /*00f0*/  IMAD.SHL.U32 R2, R5.reuse, 0x4, RZ ;  /* 0x0000000405027824 */ /* 0x040fe200078e00ff */
[----:B------:R-:W-:Y:S01]  /*0100*/  SHF.R.S32.HI R0, RZ, 0x1f, R5 ;  /* 0x0000001fff007819 */ /* 0x000fe20000011405 */
[----:B------:R-:W1:Y:S01]  /*0110*/  LDCU.128 UR16, c[0x0][0x3a0] ;  /* 0x00007400ff1077ac */ /* 0x000e620008000c00 */
[----:B------:R-:W-:Y:S02]  /*0120*/  IMAD.SHL.U32 R7, R4, 0x4, RZ ;  /* 0x0000000404077824 */ /* 0x000fe400078e00ff */
[----:B------:R-:W-:Y:S01]  /*0130*/  SHF.L.U64.HI R3, R5, 0x2, R0 ;  /* 0x0000000205037819 */ /* 0x000fe20000010200 */
[----:B------:R-:W2:Y:S01]  /*0140*/  LDCU.64 UR4, c[0x0][0x358] ;  /* 0x00006b00ff0477ac */ /* 0x000ea20008000a00 */
[C---:B0-----:R-:W-:Y:S02]  /*0150*/  IADD3 R20, P2, PT, R2.reuse, UR14, RZ ;  /* 0x0000000e02147c10 */ /* 0x041fe4000ff5e0ff */
[----:B------:R-:W-:-:S02]  /*0160*/  IADD3 R18, P1, PT, R2, UR12, RZ ;  /* 0x0000000c02127c10 */ /* 0x000fc4000ff3e0ff */
[----:B------:R-:W-:Y:S02]  /*0170*/  IADD3.X R21, PT, PT, R3, UR15, RZ, P2, !PT ;  /* 0x0000000f03157c10 */ /* 0x000fe400097fe4ff */
[----:B------:R-:W-:Y:S02]  /*0180*/  IADD3 R12, P2, PT, R7, R20, RZ ;  /* 0x00000014070c7210 */ /* 0x000fe40007f5e0ff */
[C---:B-1----:R-:W-:Y:S01]  /*0190*/  IADD3 R16, P0, PT, R2.reuse, UR18, RZ ;  /* 0x0000001202107c10 */ /* 0x042fe2000ff1e0ff */
[----:B--2---:R-:W2:Y:S01]  /*01a0*/  LDG.E R22, desc[UR4][R20.64] ;  /* 0x0000000414167981 */ /* 0x004ea2000c1e1900 */
[----:B------:R-:W-:Y:S01]  /*01b0*/  IADD3 R2, P3, PT, R2, UR16, RZ ;  /* 0x0000001002027c10 */ /* 0x000fe2000ff7e0ff */
[----:B------:R-:W-:Y:S01]  /*01c0*/  IMAD.X R13, RZ, RZ, R21, P2 ;  /* 0x000000ffff0d7224 */ /* 0x000fe200010e0615 */
[----:B------:R-:W-:Y:S02]  /*01d0*/  IADD3.X R19, PT, PT, R3, UR13, RZ, P1, !PT ;  /* 0x0000000d03137c10 */ /* 0x000fe40008ffe4ff */
[----:B------:R-:W-:-:S02]  /*01e0*/  IADD3 R10, P1, PT, R7, R18, RZ ;  /* 0x00000012070a7210 */ /* 0x000fc40007f3e0ff */
[C---:B------:R-:W-:Y:S01]  /*01f0*/  IADD3.X R17, PT, PT, R3.reuse, UR19, RZ, P0, !PT ;  /* 0x0000001303117c10 */ /* 0x040fe200087fe4ff */
[----:B------:R-:W2:Y:S01]  /*0200*/  LDG.E R13, desc[UR4][R12.64] ;  /* 0x000000040c0d7981 */ /* 0x000ea2000c1e1900 */
[----:B------:R-:W-:Y:S02]  /*0210*/  IADD3.X R3, PT, PT, R3, UR17, RZ, P3, !PT ;  /* 0x0000001103037c10 */ /* 0x000fe40009ffe4ff */
[C---:B------:R-:W-:Y:S01]  /*0220*/  IADD3 R8, P0, PT, R7.reuse, R16, RZ ;  /* 0x0000001007087210 */ /* 0x040fe20007f1e0ff */
[----:B------:R-:W-:Y:S01]  /*0230*/  IMAD.X R11, RZ, RZ, R19, P1 ;  /* 0x000000ffff0b7224 */ /* 0x000fe200008e0613 */
[----:B------:R-:W-:Y:S01]  /*0240*/  IADD3 R6, P3, PT, R7, R2, RZ ;  /* 0x0000000207067210 */ /* 0x000fe20007f7e0ff */
[----:B------:R-:W3:Y:S02]  /*0250*/  LDG.E R15, desc[UR4][R18.64] ;  /* 0x00000004120f7981 */ /* 0x000ee4000c1e1900 */
[----:B------:R-:W-:Y:S02]  /*0260*/  IMAD.X R9, RZ, RZ, R17, P0 ;  /* 0x000000ffff097224 */ /* 0x000fe400000e0611 */
[----:B------:R-:W-:Y:S01]  /*0270*/  IMAD.X R7, RZ, RZ, R3, P3 ;  /* 0x000000ffff077224 */ /* 0x000fe200018e0603 */
[----:B------:R-:W3:Y:S04]  /*0280*/  LDG.E R10, desc[UR4][R10.64] ;  /* 0x000000040a0a7981 */ /* 0x000ee8000c1e1900 */
[----:B------:R-:W4:Y:S04]  /*0290*/  LDG.E R14, desc[UR4][R16.64] ;  /* 0x00000004100e7981 */ /* 0x000f28000c1e1900 */
[----:B------:R-:W5:Y:S04]  /*02a0*/  LDG.E R2, desc[UR4][R2.64] ;  /* 0x0000000402027981 */ /* 0x000f68000c1e1900 */
[----:B------:R-:W4:Y:S04]  /*02b0*/  LDG.E R9, desc[UR4][R8.64] ;  /* 0x0000000408097981 */ /* 0x000f28000c1e1900 */
[----:B------:R-:W5:Y:S01]  /*02c0*/  LDG.E R7, desc[UR4][R6.64] ;  /* 0x0000000406077981 */ /* 0x000f62000c1e1900 */
[----:B--2---:R-:W-:-:S04]  /*02d0*/  FADD R22, R22, -R13 ;  /* 0x8000000d16167221 */ /* 0x004fc80000000000 */
[----:B------:R-:W-:Y:S01]  /*02e0*/  FMUL R22, R22, R22 ;  /* 0x0000001616167220 */ /* 0x000fe20000400000 */
[----:B---3--:R-:W-:-:S04]  /*02f0*/  FADD R15, R15, -R10 ;  /* 0x8000000a0f0f7221 */ /* 0x008fc80000000000 */
[----:B------:R-:W-:Y:S01]  /*0300*/  FFMA R15, R15, R15, R22 ;  /* 0x0000000f0f0f7223 */ /* 0x000fe20000000016 */
[----:B----4-:R-:W-:Y:S01]  /*0310*/  FADD R14, R14, -R9 ;  /* 0x800000090e0e7221 */ /* 0x010fe20000000000 */
[----:B-----5:R-:W-:-:S03]  /*0320*/  FADD R2, R2, -R7 ;  /* 0x8000000702027221 */ /* 0x020fc60000000000 */
[----:B------:R-:W-:Y:S01]  /*0330*/  FMUL R14, R14, R14 ;  /* 0x0000000e0e0e7220 */ /* 0x000fe20000400000 */
[----:B------:R-:W-:-:S05]  /*0340*/  FFMA R15, R2, R2, R15 ;  /* 0x00000002020f7223 */ /* 0x000fca000000000f */
[----:B------:R-:W-:-:S13]  /*0350*/  FSETP.GEU.AND P0, PT, R14, R15, PT ;  /* 0x0000000f0e00720b */ /* 0x000fda0003f0e000 */
[----:B------:R-:W-:Y:S05]  /*0360*/  @P0 EXIT ;  /* 0x000000000000094d */ /* 0x000fea0003800000 */
[----:B------:R-:W0:Y:S01]  /*0370*/  LDCU.64 UR10, c[0x0][0x380] ;  /* 0x00007000ff0a77ac */ /* 0x000e220008000a00 */
[----:B------:R-:W-:Y:S01]  /*0380*/  IMAD.WIDE.U32 R2, R4, UR8, RZ ;  /* 0x0000000804027c25 */ /* 0x000fe2000f8e00ff */
[----:B------:R-:W-:-:S06]  /*0390*/  USHF.R.S32.HI UR6, URZ, 0x1f, UR8 ;  /* 0x0000001fff067899 */ /* 0x000fcc0008011408 */
[----:B------:R-:W-:Y:S02]  /*03a0*/  IMAD R7, R4, UR6, RZ ;  /* 0x0000000604077c24 */ /* 0x000fe4000f8e02ff */
[----:B------:R-:W-:Y:S02]  /*03b0*/  IMAD.MOV.U32 R4, RZ, RZ, 0x1 ;  /* 0x00000001ff047424 */ /* 0x000fe400078e00ff */
[----:B------:R-:W-:Y:S01]  /*03c0*/  IMAD.IADD R3, R3, 0x1, R7 ;  /* 0x0000000103037824 */ /* 0x000fe200078e0207 */
[----:B0-----:R-:W-:-:S04]  /*03d0*/  IADD3 R2, P0, P1, R2, UR10, R5 ;  /* 0x0000000a02027c10 */ /* 0x001fc8000f91e005 */
[--C-:B------:R-:W-:Y:S02]  /*03e0*/  IADD3.X R3, PT, PT, R3, UR11, R0.reuse, P0, P1 ;  /* 0x0000000b03037c10 */ /* 0x100fe400087e2400 */
[----:B------:R-:W-:-:S05]  /*03f0*/  PRMT R0, R4, 0x7610, R0 ;  /* 0x0000761004007816 */ /* 0x000fca0000000000 */
[----:B------:R-:W-:Y:S01]  /*0400*/  STG.E.U8 desc[UR4][R2.64], R0 ;  /* 0x0000000002007986 */ /* 0x000fe2000c101104 */
[----:B------:R-:W-:Y:S05]  /*0410*/  EXIT ;  /* 0x000000000000794d */ /* 0x000fea0003800000 */
.L_x_0:
[----:B------:R-:W-:-:S00]  /*0420*/  BRA `(.L_x_0) ;  /* 0xfffffffc00fc7947 */ /* 0x000fc0000383ffff */
[----:B------:R-:W-:-:S00]  /*0430*/  NOP ;  /* 0x0000000000007918 */ /* 0x000fc00000000000 */
        /* <DEDUP_REMOVED lines=12> */
.L_x_15:


//--------------------- .text._Z27quadratic_difference_linearPcPiiiPKfS2_S2_S2_ --------------------------
	.section	.text._Z27quadratic_difference_linearPcPiiiPKfS2_S2_S2_,"ax",@progbits
	.align	128
        .global         _Z27quadratic_difference_linearPcPiiiPKfS2_S2_S2_
        .type           _Z27quadratic_difference_linearPcPiiiPKfS2_S2_S2_,@function
        .size           _Z27quadratic_difference_linearPcPiiiPKfS2_S2_S2_,(.L_x_16 - _Z27quadratic_difference_linearPcPiiiPKfS2_S2_S2_)
        .other          _Z27quadratic_difference_linearPcPiiiPKfS2_S2_S2_,@"STO_CUDA_ENTRY STV_DEFAULT"
_Z27quadratic_difference_linearPcPiiiPKfS2_S2_S2_:
.text._Z27quadratic_difference_linearPcPiiiPKfS2_S2_S2_:
[----:B------:R-:W-:Y:S01]  /*0000*/  LDC R1, c[0x0][0x37c] ;  /* 0x0000df00ff017b82 */ /* 0x000fe20000000800 */
[----:B------:R-:W0:Y:S01]  /*0010*/  S2R R4, SR_TID.X ;  /* 0x0000000000047919 */ /* 0x000e220000002100 */
[----:B------:R-:W1:Y:S01]  /*0020*/  LDCU UR4, c[0x0][0x390] ;  /* 0x00007200ff0477ac */ /* 0x000e620008000800 */
[----:B------:R-:W0:Y:S02]  /*0030*/  S2R R0, SR_CTAID.X ;  /* 0x0000000000007919 */ /* 0x000e240000002500 */
[----:B0-----:R-:W-:-:S04]  /*0040*/  LEA R16, R0, R4, 0x9 ;  /* 0x0000000400107211 */ /* 0x001fc800078e48ff */
[----:B-1----:R-:W-:-:S13]  /*0050*/  ISETP.GE.AND P0, PT, R16, UR4, PT ;  /* 0x0000000410007c0c */ /* 0x002fda000bf06270 */
[----:B------:R-:W-:Y:S05]  /*0060*/  @P0 EXIT ;  /* 0x000000000000094d */ /* 0x000fea0003800000 */
[----:B------:R-:W0:Y:S01]  /*0070*/  S2UR UR8, SR_CgaCtaId ;  /* 0x00000000000879c3 */ /* 0x000e220000008800 */
[----:B------:R-:W-:Y:S01]  /*0080*/  UMOV UR4, 0x400 ;  /* 0x0000040000047882 */ /* 0x000fe20000000000 */
[----:B------:R-:W-:Y:S01]  /*0090*/  BSSY.RECONVERGENT B0, `(.L_x_1) ;  /* 0x000002e000007945 */ /* 0x000fe20003800200 */
[----:B------:R-:W-:Y:S01]  /*00a0*/  UIADD3 UR5, UPT, UPT, UR4, 0x5e50, URZ ;  /* 0x00005e5004057890 */ /* 0x000fe2000fffe0ff */
[----:B------:R-:W-:Y:S01]  /*00b0*/  MOV R29, R16 ;  /* 0x00000010001d7202 */ /* 0x000fe20000000f00 */
[----:B------:R-:W-:Y:S01]  /*00c0*/  UIADD3 UR6, UPT, UPT, UR4, 0x3ee0, URZ ;  /* 0x00003ee004067890 */ /* 0x000fe2000fffe0ff */
[-C--:B------:R-:W-:Y:S01]  /*00d0*/  MOV R5, R4.reuse ;  /* 0x0000000400057202 */ /* 0x080fe20000000f00 */
[----:B------:R-:W-:Y:S01]  /*00e0*/  UIADD3 UR7, UPT, UPT, UR4, 0x1f70, URZ ;  /* 0x00001f7004077890 */ /* 0x000fe2000fffe0ff */
[----:B------:R-:W1:Y:S01]  /*00f0*/  LDC R2, c[0x0][0x390] ;  /* 0x0000e400ff027b82 */ /* 0x000e620000000800 */
[-C--:B------:R-:W-:Y:S01]  /*0100*/  MOV R6, R4.reuse ;  /* 0x0000000400067202 */ /* 0x080fe20000000f00 */
[----:B------:R-:W-:Y:S01]  /*0110*/  IMAD.MOV.U32 R7, RZ, RZ, R4 ;  /* 0x000000ffff077224 */ /* 0x000fe200078e0004 */
[-C--:B------:R-:W-:Y:S01]  /*0120*/  MOV R22, R4.reuse ;  /* 0x0000000400167202 */ /* 0x080fe20000000f00 */
[----:B------:R-:W2:Y:S01]  /*0130*/  LDCU.64 UR10, c[0x0][0x358] ;  /* 0x00006b00ff0a77ac */ /* 0x000ea20008000a00 */
[----:B------:R-:W-:-:S03]  /*0140*/  MOV R23, R4 ;  /* 0x0000000400177202 */ /* 0x000fc60000000f00 */
[----:B------:R-:W3:Y:S08]  /*0150*/  LDC.64 R14, c[0x0][0x398] ;  /* 0x0000e600ff0e7b82 */ /* 0x000ef00000000a00 */
[----:B------:R-:W4:Y:S01]  /*0160*/  LDC.64 R12, c[0x0][0x3b0] ;  /* 0x0000ec00ff0c7b82 */ /* 0x000f220000000a00 */
[----:B0-----:R-:W-:Y:S02]  /*0170*/  ULEA UR4, UR8, UR4, 0x18 ;  /* 0x0000000408047291 */ /* 0x001fe4000f8ec0ff */
[----:B------:R-:W-:-:S02]  /*0180*/  ULEA UR5, UR8, UR5, 0x18 ;  /* 0x0000000508057291 */ /* 0x000fc4000f8ec0ff */
[----:B------:R-:W-:Y:S02]  /*0190*/  ULEA UR6, UR8, UR6, 0x18 ;  /* 0x0000000608067291 */ /* 0x000fe4000f8ec0ff */
[----:B------:R-:W-:Y:S01]  /*01a0*/  ULEA UR7, UR8, UR7, 0x18 ;  /* 0x0000000708077291 */ /* 0x000fe2000f8ec0ff */
[----:B------:R-:W0:Y:S01]  /*01b0*/  LDC.64 R10, c[0x0][0x3a0] ;  /* 0x0000e800ff0a7b82 */ /* 0x000e220000000a00 */
[C---:B------:R-:W-:Y:S02]  /*01c0*/  LEA R3, R4.reuse, UR4, 0x2 ;  /* 0x0000000404037c11 */ /* 0x040fe4000f8e10ff */
[C---:B------:R-:W-:Y:S02]  /*01d0*/  LEA R28, R4.reuse, UR5, 0x2 ;  /* 0x00000005041c7c11 */ /* 0x040fe4000f8e10ff */
[C---:B------:R-:W-:Y:S02]  /*01e0*/  LEA R27, R4.reuse, UR6, 0x2 ;  /* 0x00000006041b7c11 */ /* 0x040fe4000f8e10ff */
[----:B------:R-:W-:Y:S01]  /*01f0*/  LEA R26, R4, UR7, 0x2 ;  /* 0x00000007041a7c11 */ /* 0x000fe2000f8e10ff */
[----:B--2---:R-:W0:Y:S06]  /*0200*/  LDC.64 R8, c[0x0][0x3a8] ;  /* 0x0000ea00ff087b82 */ /* 0x004e2c0000000a00 */
.L_x_2:
[C---:B-1----:R-:W-:Y:S01]  /*0210*/  ISETP.GE.AND P0, PT, R29.reuse, R2, PT ;  /* 0x000000021d00720c */ /* 0x042fe20003f06270 */
[----:B----4-:R-:W-:-:S04]  /*0220*/  IMAD.WIDE R24, R29, 0x4, R12 ;  /* 0x000000041d187825 */ /* 0x010fc800078e020c */
[----:B---3--:R-:W-:-:S04]  /*0230*/  IMAD.WIDE R18, R29, 0x4, R14 ;  /* 0x000000041d127825 */ /* 0x008fc800078e020e */
[----:B0-----:R-:W-:-:S04]  /*0240*/  IMAD.WIDE R20, R29, 0x4, R10 ;  /* 0x000000041d147825 */ /* 0x001fc800078e020a */
[----:B------:R-:W2:Y:S04]  /*0250*/  @!P0 LDG.E.CONSTANT R24, desc[UR10][R24.64] ;  /* 0x0000000a18188981 */ /* 0x000ea8000c1e9900 */
[----:B------:R-:W3:Y:S04]  /*0260*/  @!P0 LDG.E.CONSTANT R20, desc[UR10][R20.64] ;  /* 0x0000000a14148981 */ /* 0x000ee8000c1e9900 */
[----:B------:R0:W4:Y:S02]  /*0270*/  @!P0 LDG.E.CONSTANT R25, desc[UR10][R18.64] ;  /* 0x0000000a12198981 */ /* 0x000124000c1e9900 */
[----:B0-----:R-:W-:-:S06]  /*0280*/  IMAD.WIDE R18, R29, 0x4, R8 ;  /* 0x000000041d127825 */ /* 0x001fcc00078e0208 */
[----:B------:R-:W5:Y:S01]  /*0290*/  @!P0 LDG.E.CONSTANT R19, desc[UR10][R18.64] ;  /* 0x0000000a12138981 */ /* 0x000f62000c1e9900 */
[C---:B------:R-:W-:Y:S02]  /*02a0*/  IADD3 R21, PT, PT, R4.reuse, 0x200, RZ ;  /* 0x0000020004157810 */ /* 0x040fe40007ffe0ff */
[----:B------:R-:W-:Y:S01]  /*02b0*/  IADD3 R29, PT, PT, R29, 0x200, RZ ;  /* 0x000002001d1d7810 */ /* 0x000fe20007ffe0ff */
[----:B--2---:R0:W-:Y:S04]  /*02c0*/  @!P0 STS [R3], R24 ;  /* 0x0000001803008388 */ /* 0x0041e80000000800 */
[----:B----4-:R1:W-:Y:S04]  /*02d0*/  @!P0 STS [R26], R25 ;  /* 0x000000191a008388 */ /* 0x0103e80000000800 */
[----:B---3--:R2:W-:Y:S04]  /*02e0*/  @!P0 STS [R27], R20 ;  /* 0x000000141b008388 */ /* 0x0085e80000000800 */
[----:B-----5:R3:W-:Y:S01]  /*02f0*/  @!P0 STS [R28], R19 ;  /* 0x000000131c008388 */ /* 0x0207e20000000800 */
[----:B------:R-:W-:Y:S01]  /*0300*/  ISETP.GE.U32.AND P0, PT, R4, 0x5dc, PT ;  /* 0x000005dc0400780c */ /* 0x000fe20003f06070 */
[----:B------:R-:W-:Y:S01]  /*0310*/  IMAD.MOV.U32 R4, RZ, RZ, R21 ;  /* 0x000000ffff047224 */ /* 0x000fe200078e0015 */
[----:B0-----:R-:W-:-:S02]  /*0320*/  IADD3 R3, PT, PT, R3, 0x800, RZ ;  /* 0x0000080003037810 */ /* 0x001fc40007ffe0ff */
[----:B-1----:R-:W-:Y:S02]  /*0330*/  IADD3 R26, PT, PT, R26, 0x800, RZ ;  /* 0x000008001a1a7810 */ /* 0x002fe40007ffe0ff */
[----:B--2---:R-:W-:Y:S02]  /*0340*/  IADD3 R27, PT, PT, R27, 0x800, RZ ;  /* 0x000008001b1b7810 */ /* 0x004fe40007ffe0ff */
[----:B---3--:R-:W-:-:S05]  /*0350*/  IADD3 R28, PT, PT, R28, 0x800, RZ ;  /* 0x000008001c1c7810 */ /* 0x008fca0007ffe0ff */
[----:B------:R-:W-:Y:S05]  /*0360*/  @!P0 BRA `(.L_x_2) ;  /* 0xfffffffc00a88947 */ /* 0x000fea000383ffff */
[----:B------:R-:W-:Y:S05]  /*0370*/  BSYNC.RECONVERGENT B0 ;  /* 0x0000000000007941 */ /* 0x000fea0003800200 */
.L_x_1:
[----:B------:R-:W0:Y:S08]  /*0380*/  S2UR UR5, SR_CgaCtaId ;  /* 0x00000000000579c3 */ /* 0x000e300000008800 */
[----:B------:R-:W-:Y:S01]  /*0390*/  BAR.SYNC.DEFER_BLOCKING 0x0 ;  /* 0x0000000000007b1d */ /* 0x000fe20000010000 */
[----:B------:R-:W-:-:S04]  /*03a0*/  LEA R11, R0, 0x7dc, 0x9 ;  /* 0x000007dc000b7811 */ /* 0x000fc800078e48ff */
[----:B------:R-:W-:Y:S01]  /*03b0*/  ISETP.GE.AND P0, PT, R11, R2, PT ;  /* 0x000000020b00720c */ /* 0x000fe20003f06270 */
[----:B------:R-:W-:Y:S02]  /*03c0*/  UMOV UR4, 0x400 ;  /* 0x0000040000047882 */ /* 0x000fe40000000000 */
[----:B------:R-:W-:Y:S02]  /*03d0*/  UIADD3 UR6, UPT, UPT, UR4, 0x1f70, URZ ;  /* 0x00001f7004067890 */ /* 0x000fe4000fffe0ff */
[----:B------:R-:W-:Y:S02]  /*03e0*/  UIADD3 UR7, UPT, UPT, UR4, 0x3ee0, URZ ;  /* 0x00003ee004077890 */ /* 0x000fe4000fffe0ff */
[----:B0-----:R-:W-:Y:S02]  /*03f0*/  ULEA UR8, UR5, UR4, 0x18 ;  /* 0x0000000405087291 */ /* 0x001fe4000f8ec0ff */
[----:B------:R-:W-:Y:S02]  /*0400*/  UIADD3 UR4, UPT, UPT, UR4, 0x5e50, URZ ;  /* 0x00005e5004047890 */ /* 0x000fe4000fffe0ff */
[----:B------:R-:W-:-:S02]  /*0410*/  ULEA UR6, UR5, UR6, 0x18 ;  /* 0x0000000605067291 */ /* 0x000fc4000f8ec0ff */
[----:B------:R-:W-:Y:S01]  /*0420*/  ULEA UR7, UR5, UR7, 0x18 ;  /* 0x0000000705077291 */ /* 0x000fe2000f8ec0ff */
[----:B------:R-:W-:Y:S01]  /*0430*/  LEA R23, R23, UR8, 0x2 ;  /* 0x0000000817177c11 */ /* 0x000fe2000f8e10ff */
[----:B------:R-:W-:Y:S02]  /*0440*/  ULEA UR4, UR5, UR4, 0x18 ;  /* 0x0000000405047291 */ /* 0x000fe4000f8ec0ff */
[----:B------:R-:W-:Y:S02]  /*0450*/  LEA R22, R22, UR6, 0x2 ;  /* 0x0000000616167c11 */ /* 0x000fe4000f8e10ff */
[----:B------:R-:W-:Y:S01]  /*0460*/  LEA R7, R7, UR7, 0x2 ;  /* 0x0000000707077c11 */ /* 0x000fe2000f8e10ff */
[----:B------:R0:W1:Y:S01]  /*0470*/  LDS R3, [R23] ;  /* 0x0000000017037984 */ /* 0x0000620000000800 */
[----:B------:R-:W-:-:S03]  /*0480*/  LEA R6, R6, UR4, 0x2 ;  /* 0x0000000406067c11 */ /* 0x000fc6000f8e10ff */
[----:B------:R0:W2:Y:S04]  /*0490*/  LDS R4, [R22] ;  /* 0x0000000016047984 */ /* 0x0000a80000000800 */
[----:B------:R0:W3:Y:S04]  /*04a0*/  LDS R8, [R7] ;  /* 0x0000000007087984 */ /* 0x0000e80000000800 */
[----:B------:R0:W4:Y:S01]  /*04b0*/  LDS R9, [R6] ;  /* 0x0000000006097984 */ /* 0x0001220000000800 */
[----:B------:R-:W-:Y:S05]  /*04c0*/  @!P0 BRA `(.L_x_3) ;  /* 0x0000000800208947 */ /* 0x000fea0003800000 */
[----:B------:R-:W-:Y:S01]  /*04d0*/  SHF.R.S32.HI R2, RZ, 0x1f, R2 ;  /* 0x0000001fff027819 */ /* 0x000fe20000011402 */
[----:B------:R-:W-:Y:S01]  /*04e0*/  IMAD.MOV.U32 R5, RZ, RZ, 0x1 ;  /* 0x00000001ff057424 */ /* 0x000fe200078e00ff */
[----:B------:R-:W-:Y:S01]  /*04f0*/  SHF.R.S32.HI R17, RZ, 0x1f, R16 ;  /* 0x0000001fff117819 */ /* 0x000fe20000011410 */
[----:B------:R-:W0:Y:S01]  /*0500*/  LDCU UR6, c[0x0][0x390] ;  /* 0x00007200ff0677ac */ /* 0x000e220008000800 */
[----:B------:R-:W0:Y:S05]  /*0510*/  LDCU.64 UR4, c[0x0][0x380] ;  /* 0x00007000ff0477ac */ /* 0x000e2a0008000a00 */
.L_x_12:
[----:B------:R-:W-:Y:S01]  /*0520*/  IADD3 R12, PT, PT, R16, R5, RZ ;  /* 0x00000005100c7210 */ /* 0x000fe20007ffe0ff */
[----:B------:R-:W-:Y:S03]  /*0530*/  BSSY.RECONVERGENT B0, `(.L_x_4) ;  /* 0x0000024000007945 */ /* 0x000fe60003800200 */
[C---:B0-----:R-:W-:Y:S02]  /*0540*/  ISETP.GE.AND P3, PT, R12.reuse, UR6, PT ;  /* 0x000000060c007c0c */ /* 0x041fe4000bf66270 */
[C---:B------:R-:W-:Y:S02]  /*0550*/  IADD3 R0, PT, PT, R12.reuse, 0x1, RZ ;  /* 0x000000010c007810 */ /* 0x040fe40007ffe0ff */
[C---:B------:R-:W-:Y:S02]  /*0560*/  IADD3 R10, PT, PT, R12.reuse, 0x2, RZ ;  /* 0x000000020c0a7810 */ /* 0x040fe40007ffe0ff */
[----:B------:R-:W-:-:S02]  /*0570*/  IADD3 R11, PT, PT, R12, 0x3, RZ ;  /* 0x000000030c0b7810 */ /* 0x000fc40007ffe0ff */
[----:B------:R-:W-:Y:S02]  /*0580*/  ISETP.GE.AND P0, PT, R0, UR6, PT ;  /* 0x0000000600007c0c */ /* 0x000fe4000bf06270 */
[----:B------:R-:W-:Y:S02]  /*0590*/  ISETP.GE.AND P1, PT, R10, UR6, PT ;  /* 0x000000060a007c0c */ /* 0x000fe4000bf26270 */
[----:B------:R-:W-:Y:S01]  /*05a0*/  ISETP.GE.AND P2, PT, R11, UR6, PT ;  /* 0x000000060b007c0c */ /* 0x000fe2000bf46270 */
[----:B------:R-:W-:-:S12]  /*05b0*/  @P3 BRA `(.L_x_5) ;  /* 0x00000000006c3947 */ /* 0x000fd80003800000 */
[C---:B------:R-:W-:Y:S01]  /*05c0*/  IMAD R13, R5.reuse, 0x4, R7 ;  /* 0x00000004050d7824 */ /* 0x040fe200078e0207 */
[C---:B------:R-:W-:Y:S02]  /*05d0*/  LEA R11, R5.reuse, R22, 0x2 ;  /* 0x00000016050b7211 */ /* 0x040fe400078e10ff */
[C---:B------:R-:W-:Y:S02]  /*05e0*/  LEA R14, R5.reuse, R6, 0x2 ;  /* 0x00000006050e7211 */ /* 0x040fe400078e10ff */
[----:B------:R-:W-:Y:S01]  /*05f0*/  LEA R0, R5, R23, 0x2 ;  /* 0x0000001705007211 */ /* 0x000fe200078e10ff */
[----:B------:R-:W3:Y:S04]  /*0600*/  LDS R13, [R13] ;  /* 0x000000000d0d7984 */ /* 0x000ee80000000800 */
[----:B------:R-:W2:Y:S04]  /*0610*/  LDS R11, [R11] ;  /* 0x000000000b0b7984 */ /* 0x000ea80000000800 */
[----:B------:R-:W4:Y:S04]  /*0620*/  LDS R14, [R14] ;  /* 0x000000000e0e7984 */ /* 0x000f280000000800 */
[----:B------:R-:W1:Y:S01]  /*0630*/  LDS R0, [R0] ;  /* 0x0000000000007984 */ /* 0x000e620000000800 */
[----:B---3--:R-:W-:Y:S01]  /*0640*/  FADD R10, R8, -R13 ;  /* 0x8000000d080a7221 */ /* 0x008fe20000000000 */
[----:B--2---:R-:W-:-:S03]  /*0650*/  FADD R12, R4, -R11 ;  /* 0x8000000b040c7221 */ /* 0x004fc60000000000 */
[----:B------:R-:W-:Y:S01]  /*0660*/  FMUL R19, R10, R10 ;  /* 0x0000000a0a137220 */ /* 0x000fe20000400000 */
[----:B----4-:R-:W-:-:S03]  /*0670*/  FADD R15, R9, -R14 ;  /* 0x8000000e090f7221 */ /* 0x010fc60000000000 */
[----:B------:R-:W-:Y:S01]  /*0680*/  FFMA R12, R12, R12, R19 ;  /* 0x0000000c0c0c7223 */ /* 0x000fe20000000013 */
[----:B-1----:R-:W-:-:S03]  /*0690*/  FADD R10, R3, -R0 ;  /* 0x80000000030a7221 */ /* 0x002fc60000000000 */
[----:B------:R-:W-:Y:S01]  /*06a0*/  FFMA R15, R15, R15, R12 ;  /* 0x0000000f0f0f7223 */ /* 0x000fe2000000000c */
[----:B------:R-:W-:-:S05]  /*06b0*/  FMUL R10, R10, R10 ;  /* 0x0000000a0a0a7220 */ /* 0x000fca0000400000 */
[----:B------:R-:W-:-:S13]  /*06c0*/  FSETP.GEU.AND P3, PT, R10, R15, PT ;  /* 0x0000000f0a00720b */ /* 0x000fda0003f6e000 */
[----:B------:R-:W-:Y:S05]  /*06d0*/  @P3 BRA `(.L_x_5) ;  /* 0x0000000000243947 */ /* 0x000fea0003800000 */
[----:B------:R-:W-:-:S04]  /*06e0*/  IADD3 R13, PT, PT, R5, -0x1, RZ ;  /* 0xffffffff050d7810 */ /* 0x000fc80007ffe0ff */
[----:B------:R-:W-:Y:S01]  /*06f0*/  SHF.R.S32.HI R0, RZ, 0x1f, R13 ;  /* 0x0000001fff007819 */ /* 0x000fe2000001140d */
[----:B------:R-:W-:-:S04]  /*0700*/  IMAD.WIDE.U32 R10, R13, UR6, R16 ;  /* 0x000000060d0a7c25 */ /* 0x000fc8000f8e0010 */
[----:B------:R-:W-:Y:S01]  /*0710*/  IMAD R0, R0, UR6, RZ ;  /* 0x0000000600007c24 */ /* 0x000fe2000f8e02ff */
[----:B------:R-:W-:-:S03]  /*0720*/  IADD3 R10, P3, PT, R10, UR4, RZ ;  /* 0x000000040a0a7c10 */ /* 0x000fc6000ff7e0ff */
[----:B------:R-:W-:Y:S02]  /*0730*/  IMAD R13, R13, R2, R0 ;  /* 0x000000020d0d7224 */ /* 0x000fe400078e0200 */
[----:B------:R-:W-:-:S03]  /*0740*/  IMAD.MOV.U32 R0, RZ, RZ, 0x1 ;  /* 0x00000001ff007424 */ /* 0x000fc600078e00ff */
[----:B------:R-:W-:-:S05]  /*0750*/  IADD3.X R11, PT, PT, R11, UR5, R13, P3, !PT ;  /* 0x000000050b0b7c10 */ /* 0x000fca0009ffe40d */
[----:B------:R0:W-:Y:S02]  /*0760*/  STG.E.U8 desc[UR10][R10.64], R0 ;  /* 0x000000000a007986 */ /* 0x0001e4000c10110a */
.L_x_5:
[----:B------:R-:W-:Y:S05]  /*0770*/  BSYNC.RECONVERGENT B0 ;  /* 0x0000000000007941 */ /* 0x000fea0003800200 */
.L_x_4:
[----:B------:R-:W-:Y:S04]  /*0780*/  BSSY.RECONVERGENT B0, `(.L_x_6) ;  /* 0x000001c000007945 */ /* 0x000fe80003800200 */
[----:B------:R-:W-:Y:S05]  /*0790*/  @P0 BRA `(.L_x_7) ;  /* 0x0000000000680947 */ /* 0x000fea0003800000 */
[C---:B------:R-:W-:Y:S02]  /*07a0*/  LEA R18, R5.reuse, R7, 0x2 ;  /* 0x0000000705127211 */ /* 0x040fe400078e10ff */
[C---:B------:R-:W-:Y:S02]  /*07b0*/  LEA R15, R5.reuse, R22, 0x2 ;  /* 0x00000016050f7211 */ /* 0x040fe400078e10ff */
[C---:B------:R-:W-:Y:S01]  /*07c0*/  LEA R19, R5.reuse, R6, 0x2 ;  /* 0x0000000605137211 */ /* 0x040fe200078e10ff */
[----:B------:R-:W3:Y:S01]  /*07d0*/  LDS R13, [R18+0x4] ;  /* 0x00000400120d7984 */ /* 0x000ee20000000800 */
[----:B------:R-:W-:-:S03]  /*07e0*/  LEA R14, R5, R23, 0x2 ;  /* 0x00000017050e7211 */ /* 0x000fc600078e10ff */
[----:B0-----:R-:W2:Y:S04]  /*07f0*/  LDS R11, [R15+0x4] ;  /* 0x000004000f0b7984 */ /* 0x001ea80000000800 */
[----:B------:R-:W4:Y:S04]  /*0800*/  LDS R10, [R19+0x4] ;  /* 0x00000400130a7984 */ /* 0x000f280000000800 */
[----:B------:R-:W1:Y:S01]  /*0810*/  LDS R0, [R14+0x4] ;  /* 0x000004000e007984 */ /* 0x000e620000000800 */
        /* <DEDUP_REMOVED lines=10> */
[----:B------:R-:W-:Y:S01]  /*08c0*/  MOV R11, R17 ;  /* 0x00000011000b7202 */ /* 0x000fe20000000f00 */
[----:B------:R-:W-:Y:S02]  /*08d0*/  IMAD.MOV.U32 R10, RZ, RZ, R16 ;  /* 0x000000ffff0a7224 */ /* 0x000fe400078e0010 */
[----:B------:R-:W-:Y:S02]  /*08e0*/  HFMA2 R0, -RZ, RZ, 0, 5.9604644775390625e-08 ;  /* 0x00000001ff007431 */ /* 0x000fe400000001ff */
[----:B------:R-:W-:-:S04]  /*08f0*/  IMAD.WIDE.U32 R10, R5, UR6, R10 ;  /* 0x00000006050a7c25 */ /* 0x000fc8000f8e000a */
[----:B------:R-:W-:Y:S01]  /*0900*/  IMAD R11, R5, R2, R11 ;  /* 0x00000002050b7224 */ /* 0x000fe200078e020b */
[----:B------:R-:W-:-:S04]  /*0910*/  IADD3 R10, P0, PT, R10, UR4, RZ ;  /* 0x000000040a0a7c10 */ /* 0x000fc8000ff1e0ff */
[----:B------:R-:W-:-:S05]  /*0920*/  IADD3.X R11, PT, PT, R11, UR5, RZ, P0, !PT ;  /* 0x000000050b0b7c10 */ /* 0x000fca00087fe4ff */
[----:B------:R0:W-:Y:S04]  /*0930*/  STG.E.U8 desc[UR10][R10.64], R0 ;  /* 0x000000000a007986 */ /* 0x0001e8000c10110a */
.L_x_7:
[----:B------:R-:W-:Y:S05]  /*0940*/  BSYNC.RECONVERGENT B0 ;  /* 0x0000000000007941 */ /* 0x000fea0003800200 */
.L_x_6:
[----:B------:R-:W-:Y:S04]  /*0950*/  BSSY.RECONVERGENT B0, `(.L_x_8) ;  /* 0x000001d000007945 */ /* 0x000fe80003800200 */
[----:B------:R-:W-:Y:S05]  /*0960*/  @P1 BRA `(.L_x_9) ;  /* 0x00000000006c1947 */ /* 0x000fea0003800000 */
[C---:B------:R-:W-:Y:S01]  /*0970*/  LEA R18, R5.reuse, R7, 0x2 ;  /* 0x0000000705127211 */ /* 0x040fe200078e10ff */
[C---:B------:R-:W-:Y:S01]  /*0980*/  IMAD R19, R5.reuse, 0x4, R6 ;  /* 0x0000000405137824 */ /* 0x040fe200078e0206 */
[C---:B------:R-:W-:Y:S02]  /*0990*/  LEA R15, R5.reuse, R22, 0x2 ;  /* 0x00000016050f7211 */ /* 0x040fe400078e10ff */
[----:B------:R-:W-:Y:S01]  /*09a0*/  LEA R14, R5, R23, 0x2 ;  /* 0x00000017050e7211 */ /* 0x000fe200078e10ff */
[----:B------:R-:W3:Y:S04]  /*09b0*/  LDS R13, [R18+0x8] ;  /* 0x00000800120d7984 */ /* 0x000ee80000000800 */
        /* <DEDUP_REMOVED lines=13> */
[----:B------:R-:W-:Y:S01]  /*0a90*/  IADD3 R13, PT, PT, R5, 0x1, RZ ;  /* 0x00000001050d7810 */ /* 0x000fe20007ffe0ff */
[----:B------:R-:W-:Y:S01]  /*0aa0*/  IMAD.MOV.U32 R0, RZ, RZ, 0x1 ;  /* 0x00000001ff007424 */ /* 0x000fe200078e00ff */
[----:B------:R-:W-:Y:S02]  /*0ab0*/  MOV R10, R16 ;  /* 0x00000010000a7202 */ /* 0x000fe40000000f00 */
[----:B------:R-:W-:-:S03]  /*0ac0*/  MOV R11, R17 ;  /* 0x00000011000b7202 */ /* 0x000fc60000000f00 */
[----:B------:R-:W-:-:S04]  /*0ad0*/  IMAD.WIDE.U32 R10, R13, UR6, R10 ;  /* 0x000000060d0a7c25 */ /* 0x000fc8000f8e000a */
[----:B------:R-:W-:Y:S01]  /*0ae0*/  IMAD R13, R13, R2, R11 ;  /* 0x000000020d0d7224 */ /* 0x000fe200078e020b */
[----:B------:R-:W-:-:S04]  /*0af0*/  IADD3 R10, P0, PT, R10, UR4, RZ ;  /* 0x000000040a0a7c10 */ /* 0x000fc8000ff1e0ff */
[----:B------:R-:W-:-:S05]  /*0b00*/  IADD3.X R11, PT, PT, R13, UR5, RZ, P0, !PT ;  /* 0x000000050d0b7c10 */ /* 0x000fca00087fe4ff */
[----:B------:R0:W-:Y:S04]  /*0b10*/  STG.E.U8 desc[UR10][R10.64], R0 ;  /* 0x000000000a007986 */ /* 0x0001e8000c10110a */
.L_x_9:
[----:B------:R-:W-:Y:S05]  /*0b20*/  BSYNC.RECONVERGENT B0 ;  /* 0x0000000000007941 */ /* 0x000fea0003800200 */
.L_x_8:
        /* <DEDUP_REMOVED lines=21> */
[----:B------:R-:W-:Y:S01]  /*0c80*/  IMAD.MOV.U32 R10, RZ, RZ, R16 ;  /* 0x000000ffff0a7224 */ /* 0x000fe200078e0010 */
[----:B------:R-:W-:Y:S01]  /*0c90*/  MOV R11, R17 ;  /* 0x00000011000b7202 */ /* 0x000fe20000000f00 */
[----:B------:R-:W-:Y:S02]  /*0ca0*/  HFMA2 R0, -RZ, RZ, 0, 5.9604644775390625e-08 ;  /* 0x00000001ff007431 */ /* 0x000fe400000001ff */
[----:B------:R-:W-:-:S04]  /*0cb0*/  IMAD.WIDE.U32 R10, R13, UR6, R10 ;  /* 0x000000060d0a7c25 */ /* 0x000fc8000f8e000a */
[----:B------:R-:W-:Y:S01]  /*0cc0*/  IMAD R13, R13, R2, R11 ;  /* 0x000000020d0d7224 */ /* 0x000fe200078e020b */
[----:B------:R-:W-:-:S04]  /*0cd0*/  IADD3 R10, P0, PT, R10, UR4, RZ ;  /* 0x000000040a0a7c10 */ /* 0x000fc8000ff1e0ff */
[----:B------:R-:W-:-:S05]  /*0ce0*/  IADD3.X R11, PT, PT, R13, UR5, RZ, P0, !PT ;  /* 0x000000050d0b7c10 */ /* 0x000fca00087fe4ff */
[----:B------:R0:W-:Y:S04]  /*0cf0*/  STG.E.U8 desc[UR10][R10.64], R0 ;  /* 0x000000000a007986 */ /* 0x0001e8000c10110a */
.L_x_11:
[----:B------:R-:W-:Y:S05]  /*0d00*/  BSYNC.RECONVERGENT B0 ;  /* 0x0000000000007941 */ /* 0x000fea0003800200 */
.L_x_10:
[----:B------:R-:W-:-:S04]  /*0d10*/  IADD3 R5, PT, PT, R5, 0x4, RZ ;  /* 0x0000000405057810 */ /* 0x000fc80007ffe0ff */
[----:B------:R-:W-:-:S13]  /*0d20*/  ISETP.NE.AND P0, PT, R5, 0x5dd, PT ;  /* 0x000005dd0500780c */ /* 0x000fda0003f05270 */
[----:B------:R-:W-:Y:S05]  /*0d30*/  @P0 BRA `(.L_x_12) ;  /* 0xfffffff400f80947 */ /* 0x000fea000383ffff */
[----:B------:R-:W-:Y:S05]  /*0d40*/  EXIT ;  /* 0x000000000000794d */ /* 0x000fea0003800000 */
.L_x_3:
[----:B------:R-:W5:Y:S01]  /*0d50*/  LDCU.64 UR4, c[0x0][0x380] ;  /* 0x00007000ff0477ac */ /* 0x000f620008000a00 */
[----:B------:R-:W0:Y:S01]  /*0d60*/  LDC R0, c[0x0][0x390] ;  /* 0x0000e400ff007b82 */ /* 0x000e220000000800 */
[----:B------:R-:W-:-:S04]  /*0d70*/  LEA R5, R5, 0x10, 0x2 ;  /* 0x0000001005057811 */ /* 0x000fc800078e10ff */
[C---:B------:R-:W-:Y:S02]  /*0d80*/  IADD3 R2, PT, PT, R5.reuse, UR8, RZ ;  /* 0x0000000805027c10 */ /* 0x040fe4000fffe0ff */
[----:B------:R-:W-:Y:S02]  /*0d90*/  IADD3 R5, PT, PT, R5, UR6, RZ ;  /* 0x0000000605057c10 */ /* 0x000fe4000fffe0ff */
[----:B-----5:R-:W-:Y:S01]  /*0da0*/  IADD3 R10, P0, PT, R16, UR4, RZ ;  /* 0x00000004100a7c10 */ /* 0x020fe2000ff1e0ff */
[----:B------:R-:W-:-:S03]  /*0db0*/  UMOV UR4, 0x8 ;  /* 0x0000000800047882 */ /* 0x000fc60000000000 */
[----:B------:R-:W-:-:S09]  /*0dc0*/  LEA.HI.X.SX32 R11, R16, UR5, 0x1, P0 ;  /* 0x00000005100b7c11 */ /* 0x000fd200080f0eff */
.L_x_13:
[----:B------:R-:W3:Y:S04]  /*0dd0*/  LDS R25, [R7+UR4+0x4] ;  /* 0x0000040407197984 */ /* 0x000ee80008000800 */
[----:B0-----:R-:W2:Y:S04]  /*0de0*/  LDS R13, [R5+-0x4] ;  /* 0xfffffc00050d7984 */ /* 0x001ea80000000800 */
[----:B------:R-:W5:Y:S04]  /*0df0*/  LDS R21, [R7+UR4+0x8] ;  /* 0x0000080407157984 */ /* 0x000f680008000800 */
[----:B------:R-:W4:Y:S04]  /*0e00*/  LDS R24, [R6+UR4+0x4] ;  /* 0x0000040406187984 */ /* 0x000f280008000800 */
[----:B0-----:R-:W1:Y:S04]  /*0e10*/  LDS R22, [R2+-0x4] ;  /* 0xfffffc0002167984 */ /* 0x001e680000000800 */
[----:B------:R-:W0:Y:S04]  /*0e20*/  LDS R19, [R7+UR4+-0x4] ;  /* 0xfffffc0407137984 */ /* 0x000e280008000800 */
[----:B------:R-:W0:Y:S04]  /*0e30*/  LDS R23, [R5] ;  /* 0x0000000005177984 */ /* 0x000e280000000800 */
[----:B------:R-:W0:Y:S04]  /*0e40*/  LDS R20, [R2] ;  /* 0x0000000002147984 */ /* 0x000e280000000800 */
[----:B------:R-:W0:Y:S04]  /*0e50*/  LDS R17, [R5+-0xc] ;  /* 0xfffff40005117984 */ /* 0x000e280000000800 */
[----:B------:R-:W0:Y:S01]  /*0e60*/  LDS R15, [R7+UR4] ;  /* 0x00000004070f7984 */ /* 0x000e220008000800 */
[----:B---3--:R-:W-:-:S03]  /*0e70*/  FADD R12, R8, -R25 ;  /* 0x80000019080c7221 */ /* 0x008fc60000000000 */
[----:B------:R-:W3:Y:S01]  /*0e80*/  LDS R26, [R6+UR4+0x8] ;  /* 0x00000804061a7984 */ /* 0x000ee20008000800 */
[----:B------:R-:W-:Y:S01]  /*0e90*/  FMUL R12, R12, R12 ;  /* 0x0000000c0c0c7220 */ /* 0x000fe20000400000 */
[----:B--2---:R-:W-:Y:S02]  /*0ea0*/  FADD R25, R4, -R13 ;  /* 0x8000000d04197221 */ /* 0x004fe40000000000 */
[----:B------:R-:W2:Y:S01]  /*0eb0*/  LDS R16, [R6+UR4+-0x4] ;  /* 0xfffffc0406107984 */ /* 0x000ea20008000800 */
[----:B-----5:R-:W-:Y:S01]  /*0ec0*/  FADD R21, R8, -R21 ;  /* 0x8000001508157221 */ /* 0x020fe20000000000 */
[----:B------:R-:W-:Y:S02]  /*0ed0*/  FFMA R25, R25, R25, R12 ;  /* 0x0000001919197223 */ /* 0x000fe4000000000c */
[----:B------:R-:W5:Y:S01]  /*0ee0*/  LDS R13, [R5+-0x8] ;  /* 0xfffff800050d7984 */ /* 0x000f620000000800 */
[----:B----4-:R-:W-:Y:S01]  /*0ef0*/  FADD R24, R9, -R24 ;  /* 0x8000001809187221 */ /* 0x010fe20000000000 */
[----:B------:R-:W-:-:S02]  /*0f00*/  FMUL R28, R21, R21 ;  /* 0x00000015151c7220 */ /* 0x000fc40000400000 */
[----:B------:R-:W4:Y:S01]  /*0f10*/  LDS R18, [R2+-0xc] ;  /* 0xfffff40002127984 */ /* 0x000f220000000800 */
[C---:B-1----:R-:W-:Y:S01]  /*0f20*/  FADD R22, R3.reuse, -R22 ;  /* 0x8000001603167221 */ /* 0x042fe20000000000 */
[----:B------:R-:W-:Y:S02]  /*0f30*/  FFMA R21, R24, R24, R25 ;  /* 0x0000001818157223 */ /* 0x000fe40000000019 */
[----:B------:R-:W1:Y:S01]  /*0f40*/  LDS R14, [R6+UR4] ;  /* 0x00000004060e7984 */ /* 0x000e620008000800 */
[----:B------:R-:W-:Y:S01]  /*0f50*/  UIADD3 UR4, UPT, UPT, UR4, 0x10, URZ ;  /* 0x0000001004047890 */ /* 0x000fe2000fffe0ff */
[----:B------:R-:W-:Y:S01]  /*0f60*/  FMUL R22, R22, R22 ;  /* 0x0000001616167220 */ /* 0x000fe20000400000 */
[----:B0-----:R-:W-:Y:S01]  /*0f70*/  FADD R19, R8, -R19 ;  /* 0x8000001308137221 */ /* 0x001fe20000000000 */
[----:B------:R-:W0:Y:S01]  /*0f80*/  LDS R12, [R2+-0x8] ;  /* 0xfffff800020c7984 */ /* 0x000e220000000800 */
[----:B------:R-:W-:Y:S01]  /*0f90*/  UISETP.NE.AND UP0, UPT, UR4, 0x1778, UPT ;  /* 0x000017780400788c */ /* 0x000fe2000bf05270 */
[----:B------:R-:W-:Y:S01]  /*0fa0*/  FADD R23, R4, -R23 ;  /* 0x8000001704177221 */ /* 0x000fe20000000000 */
[----:B------:R-:W-:Y:S01]  /*0fb0*/  FSETP.GEU.AND P1, PT, R22, R21, PT ;  /* 0x000000151600720b */ /* 0x000fe20003f2e000 */
[----:B------:R-:W-:Y:S01]  /*0fc0*/  FADD R24, R3, -R20 ;  /* 0x8000001403187221 */ /* 0x000fe20000000000 */
[----:B------:R-:W-:Y:S01]  /*0fd0*/  FMUL R20, R19, R19 ;  /* 0x0000001313147220 */ /* 0x000fe20000400000 */
[----:B------:R-:W-:Y:S01]  /*0fe0*/  FFMA R23, R23, R23, R28 ;  /* 0x0000001717177223 */ /* 0x000fe2000000001c */
[----:B------:R-:W-:Y:S01]  /*0ff0*/  MOV R19, 0x1 ;  /* 0x0000000100137802 */ /* 0x000fe20000000f00 */
[----:B------:R-:W-:Y:S01]  /*1000*/  FADD R17, R4, -R17 ;  /* 0x8000001104117221 */ /* 0x000fe20000000000 */
[----:B------:R-:W-:Y:S01]  /*1010*/  FMUL R24, R24, R24 ;  /* 0x0000001818187220 */ /* 0x000fe20000400000 */
[----:B------:R-:W-:-:S02]  /*1020*/  FADD R15, R8, -R15 ;  /* 0x8000000f080f7221 */ /* 0x000fc40000000000 */
[----:B------:R-:W-:Y:S02]  /*1030*/  FFMA R17, R17, R17, R20 ;  /* 0x0000001111117223 */ /* 0x000fe40000000014 */
[----:B------:R-:W-:Y:S01]  /*1040*/  FMUL R20, R15, R15 ;  /* 0x0000000f0f147220 */ /* 0x000fe20000400000 */
[C---:B---3--:R-:W-:Y:S01]  /*1050*/  FADD R26, R9.reuse, -R26 ;  /* 0x8000001a091a7221 */ /* 0x048fe20000000000 */
[----:B------:R-:W3:Y:S03]  /*1060*/  @!P1 LDC R15, c[0x0][0x390] ;  /* 0x0000e400ff0f9b82 */ /* 0x000ee60000000800 */
[----:B------:R-:W-:Y:S01]  /*1070*/  FFMA R23, R26, R26, R23 ;  /* 0x0000001a1a177223 */ /* 0x000fe20000000017 */
[----:B--2---:R-:W-:Y:S01]  /*1080*/  FADD R16, R9, -R16 ;  /* 0x8000001009107221 */ /* 0x004fe20000000000 */
[----:B-----5:R-:W-:-:S03]  /*1090*/  FADD R13, R4, -R13 ;  /* 0x8000000d040d7221 */ /* 0x020fc60000000000 */
[----:B------:R-:W-:Y:S01]  /*10a0*/  FSETP.GEU.AND P0, PT, R24, R23, PT ;  /* 0x000000171800720b */ /* 0x000fe20003f0e000 */
[----:B------:R-:W-:Y:S01]  /*10b0*/  FFMA R17, R16, R16, R17 ;  /* 0x0000001010117223 */ /* 0x000fe20000000011 */
[----:B----4-:R-:W-:Y:S01]  /*10c0*/  FADD R18, R3, -R18 ;  /* 0x8000001203127221 */ /* 0x010fe20000000000 */
[----:B------:R-:W-:Y:S01]  /*10d0*/  FFMA R13, R13, R13, R20 ;  /* 0x0000000d0d0d7223 */ /* 0x000fe20000000014 */
[----:B------:R-:W-:Y:S02]  /*10e0*/  HFMA2 R20, -RZ, RZ, 0, 5.9604644775390625e-08 ;  /* 0x00000001ff147431 */ /* 0x000fe400000001ff */
[----:B-1----:R-:W-:Y:S01]  /*10f0*/  FADD R14, R9, -R14 ;  /* 0x8000000e090e7221 */ /* 0x002fe20000000000 */
[----:B------:R-:W-:Y:S01]  /*1100*/  FMUL R18, R18, R18 ;  /* 0x0000001212127220 */ /* 0x000fe20000400000 */
[----:B0-----:R-:W-:Y:S02]  /*1110*/  FADD R12, R3, -R12 ;  /* 0x8000000c030c7221 */ /* 0x001fe40000000000 */
[----:B------:R-:W-:-:S02]  /*1120*/  FFMA R13, R14, R14, R13 ;  /* 0x0000000e0e0d7223 */ /* 0x000fc4000000000d */
[----:B------:R-:W-:Y:S01]  /*1130*/  FSETP.GEU.AND P3, PT, R18, R17, PT ;  /* 0x000000111200720b */ /* 0x000fe20003f6e000 */
[----:B------:R-:W-:Y:S02]  /*1140*/  HFMA2 R18, -RZ, RZ, 0, 5.9604644775390625e-08 ;  /* 0x00000001ff127431 */ /* 0x000fe400000001ff */
[----:B------:R-:W-:Y:S01]  /*1150*/  FMUL R12, R12, R12 ;  /* 0x0000000c0c0c7220 */ /* 0x000fe20000400000 */
[----:B------:R-:W0:Y:S01]  /*1160*/  @!P0 LDC R17, c[0x0][0x390] ;  /* 0x0000e400ff118b82 */ /* 0x000e220000000800 */
[----:B---3--:R-:W-:-:S03]  /*1170*/  @!P1 IMAD.WIDE R14, R15, 0x2, R10 ;  /* 0x000000020f0e9825 */ /* 0x008fc600078e020a */
[----:B------:R-:W-:Y:S01]  /*1180*/  FSETP.GEU.AND P2, PT, R12, R13, PT ;  /* 0x0000000d0c00720b */ /* 0x000fe20003f4e000 */
[----:B------:R-:W-:-:S05]  /*1190*/  IMAD.MOV.U32 R13, RZ, RZ, 0x1 ;  /* 0x00000001ff0d7424 */ /* 0x000fca00078e00ff */
[----:B------:R1:W-:Y:S07]  /*11a0*/  @!P3 STG.E.U8 desc[UR10][R10.64], R13 ;  /* 0x0000000d0a00b986 */ /* 0x0003ee000c10110a */
[----:B------:R-:W-:-:S04]  /*11b0*/  @!P2 IADD3 R12, P3, PT, R10, R0, RZ ;  /* 0x000000000a0ca210 */ /* 0x000fc80007f7e0ff */
[----:B-1----:R-:W-:Y:S01]  /*11c0*/  @!P2 LEA.HI.X.SX32 R13, R0, R11, 0x1, P3 ;  /* 0x0000000b000da211 */ /* 0x002fe200018f0eff */
[----:B0-----:R-:W-:-:S04]  /*11d0*/  @!P0 IMAD.WIDE R16, R17, 0x3, R10 ;  /* 0x0000000311108825 */ /* 0x001fc800078e020a */
[----:B------:R0:W-:Y:S01]  /*11e0*/  @!P2 STG.E.U8 desc[UR10][R12.64], R18 ;  /* 0x000000120c00a986 */ /* 0x0001e2000c10110a */
[----:B------:R-:W-:-:S03]  /*11f0*/  IMAD.WIDE R10, R0, 0x4, R10 ;  /* 0x00000004000a7825 */ /* 0x000fc600078e020a */
[----:B------:R0:W-:Y:S01]  /*1200*/  @!P1 STG.E.U8 desc[UR10][R14.64], R19 ;  /* 0x000000130e009986 */ /* 0x0001e2000c10110a */
[----:B------:R-:W-:-:S03]  /*1210*/  PLOP3.LUT P1, PT, PT, PT, UP0, 0x80, 0x8 ;  /* 0x000000000008781c */ /* 0x000fc60003f2f008 */
[----:B------:R0:W-:Y:S10]  /*1220*/  @!P0 STG.E.U8 desc[UR10][R16.64], R20 ;  /* 0x0000001410008986 */ /* 0x0001f4000c10110a */
[----:B------:R-:W-:Y:S05]  /*1230*/  @!P1 EXIT ;  /* 0x000000000000994d */ /* 0x000fea0003800000 */
[----:B------:R-:W-:Y:S02]  /*1240*/  IADD3 R2, PT, PT, R2, 0x10, RZ ;  /* 0x0000001002027810 */ /* 0x000fe40007ffe0ff */
[----:B------:R-:W-:Y:S01]  /*1250*/  IADD3 R5, PT, PT, R5, 0x10, RZ ;  /* 0x0000001005057810 */ /* 0x000fe20007ffe0ff */
[----:B------:R-:W-:Y:S06]  /*1260*/  BRA `(.L_x_13) ;  /* 0xfffffff800d87947 */ /* 0x000fec000383ffff */
.L_x_14:
        /* <DEDUP_REMOVED lines=9> */
.L_x_16:


//--------------------- .nv.shared.reserved.0     --------------------------
	.section	.nv.shared.reserved.0,"aw",@nobits
	.weak		__nv_reservedSMEM_offset_0_alias
	.size		__nv_reservedSMEM_offset_0_alias, 0, 64
	.other		__nv_reservedSMEM_offset_0_alias,@"STO_CUDA_RESERVED_SHARED STV_DEFAULT"
__nv_reservedSMEM_offset_0_alias:
	.zero		0
	.zero		64


//--------------------- .nv.shared._Z27quadratic_difference_linearPcPiiiPKfS2_S2_S2_ --------------------------
	.section	.nv.shared._Z27quadratic_difference_linearPcPiiiPKfS2_S2_S2_,"aw",@nobits
	.sectionflags	@""
	.align	4
.nv.shared._Z27quadratic_difference_linearPcPiiiPKfS2_S2_S2_:
	.zero		33216


//--------------------- .nv.constant0._Z20quadratic_differencePaiiPfS0_S0_S0_ --------------------------
	.section	.nv.constant0._Z20quadratic_differencePaiiPfS0_S0_S0_,"a",@progbits
	.sectionflags	@""
	.align	4
.nv.constant0._Z20quadratic_differencePaiiPfS0_S0_S0_:
	.zero		944


//--------------------- .nv.constant0._Z27quadratic_difference_linearPcPiiiPKfS2_S2_S2_ --------------------------
	.section	.nv.constant0._Z27quadratic_difference_linearPcPiiiPKfS2_S2_S2_,"a",@progbits
	.sectionflags	@""
	.align	4
.nv.constant0._Z27quadratic_difference_linearPcPiiiPKfS2_S2_S2_:
	.zero		952


//--------------------- SYMBOLS --------------------------

	.type		.nv.reservedSmem.offset0,@object
	.size		.nv.reservedSmem.offset0,0x4
	.type		.nv.reservedSmem.cap,@object
	.size		.nv.reservedSmem.cap,0x4
